	.target	sm_90a

	.elftype	@"ET_EXEC"


//--------------------- .note.nv.tkinfo           --------------------------
	.section	.note.nv.tkinfo,"",@"SHT_NOTE"
	.sectionflags	@"SHF_NOTE_NV_TKINFO"
	.tkinfo
        /*0018*/ 	.word	0x00000002
        /*0030*/ 	.string	""
        /*0030*/ 	.string	"ptxas"
        /*0030*/ 	.string	"Cuda compilation tools, release 13.0, V13.0.88"
        /*0030*/ 	.string	"Build cuda_13.0.r13.0/compiler.36424714_0"
        /*0030*/ 	.string	"-arch sm_90a -m 64 "



//--------------------- .note.nv.cuinfo           --------------------------
	.section	.note.nv.cuinfo,"",@"SHT_NOTE"
	.sectionflags	@"SHF_NOTE_NV_CUINFO"
        /*0018*/ 	.short	0x0002
        /*001a*/ 	.short	0x005a
        /*001c*/ 	.short	0x0082
	.zero		2


//--------------------- .nv.info                  --------------------------
	.section	.nv.info,"",@"SHT_CUDA_INFO"
	.align	4


	//----- nvinfo : EIATTR_REGCOUNT
	.align		4
        /*0000*/ 	.byte	0x04, 0x2f
        /*0002*/ 	.short	(.L_15 - .L_14)
	.align		4
.L_14:
        /*0004*/ 	.word	index@(_ZN7cutlass13device_kernelINS_4gemm6kernel13GemmUniversalIN4cute5tupleIJiiiiEEENS1_10collective13CollectiveMmaINS1_34MainloopSm90TmaGmmaWarpSpecializedILi6ENS5_IJNS4_1CILi2EEENSA_ILi1EEESC_EEENS1_32KernelTmaWarpSpecializedPingpongEEENS5_IJNSA_ILi64EEENSA_ILi80EEENSA_ILi256EEEEEEaNS5_IJlSC_lEEEaSK_NS4_8TiledMMAINS4_8MMA_AtomIJNS4_4SM904GMMA26MMA_64x16x32_S32S8S8_SS_TNEEEENS4_6LayoutINS5_IJSC_SC_SC_EEENS5_IJNSA_ILi0EEEST_ST_EEEEENS5_IJNS4_10UnderscoreESW_SW_EEEEENS4_13SM90_TMA_LOADENS4_14ComposedLayoutINS4_7SwizzleILi3ELi4ELi3EEENS4_18smem_ptr_flag_bitsILi8EEENSR_INS5_IJNSA_ILi8EEENSA_ILi128EEEEEENS5_IJS16_SC_EEEEEEEvNS4_8identityENS4_23SM90_TMA_LOAD_MULTICASTES1A_vS1B_EENS_8epilogue10collective6detail29Sm90TmaWarpSpecializedAdapterINS1F_15DefaultEpilogueIaSK_SK_NS1E_6thread17LinearCombinationIaLi1EiiLNS1J_9ScaleType4KindE0ELNS_15FloatRoundStyleE2EaEENS1_15EpilogueDefaultEEEEEvvEEEEvNT_6ParamsE)
        /*0008*/ 	.word	0x000000a8


	//----- nvinfo : EIATTR_FRAME_SIZE
	.align		4
.L_15:
        /*000c*/ 	.byte	0x04, 0x11
        /*000e*/ 	.short	(.L_17 - .L_16)
	.align		4
.L_16:
        /*0010*/ 	.word	index@(_ZN7cutlass13device_kernelINS_4gemm6kernel13GemmUniversalIN4cute5tupleIJiiiiEEENS1_10collective13CollectiveMmaINS1_34MainloopSm90TmaGmmaWarpSpecializedILi6ENS5_IJNS4_1CILi2EEENSA_ILi1EEESC_EEENS1_32KernelTmaWarpSpecializedPingpongEEENS5_IJNSA_ILi64EEENSA_ILi80EEENSA_ILi256EEEEEEaNS5_IJlSC_lEEEaSK_NS4_8TiledMMAINS4_8MMA_AtomIJNS4_4SM904GMMA26MMA_64x16x32_S32S8S8_SS_TNEEEENS4_6LayoutINS5_IJSC_SC_SC_EEENS5_IJNSA_ILi0EEEST_ST_EEEEENS5_IJNS4_10UnderscoreESW_SW_EEEEENS4_13SM90_TMA_LOADENS4_14ComposedLayoutINS4_7SwizzleILi3ELi4ELi3EEENS4_18smem_ptr_flag_bitsILi8EEENSR_INS5_IJNSA_ILi8EEENSA_ILi128EEEEEENS5_IJS16_SC_EEEEEEEvNS4_8identityENS4_23SM90_TMA_LOAD_MULTICASTES1A_vS1B_EENS_8epilogue10collective6detail29Sm90TmaWarpSpecializedAdapterINS1F_15DefaultEpilogueIaSK_SK_NS1E_6thread17LinearCombinationIaLi1EiiLNS1J_9ScaleType4KindE0ELNS_15FloatRoundStyleE2EaEENS1_15EpilogueDefaultEEEEEvvEEEEvNT_6ParamsE)
        /*0014*/ 	.word	0x00000008


	//----- nvinfo : EIATTR_MIN_STACK_SIZE
	.align		4
.L_17:
        /*0018*/ 	.byte	0x04, 0x12
        /*001a*/ 	.short	(.L_19 - .L_18)
	.align		4
.L_18:
        /*001c*/ 	.word	index@(_ZN7cutlass13device_kernelINS_4gemm6kernel13GemmUniversalIN4cute5tupleIJiiiiEEENS1_10collective13CollectiveMmaINS1_34MainloopSm90TmaGmmaWarpSpecializedILi6ENS5_IJNS4_1CILi2EEENSA_ILi1EEESC_EEENS1_32KernelTmaWarpSpecializedPingpongEEENS5_IJNSA_ILi64EEENSA_ILi80EEENSA_ILi256EEEEEEaNS5_IJlSC_lEEEaSK_NS4_8TiledMMAINS4_8MMA_AtomIJNS4_4SM904GMMA26MMA_64x16x32_S32S8S8_SS_TNEEEENS4_6LayoutINS5_IJSC_SC_SC_EEENS5_IJNSA_ILi0EEEST_ST_EEEEENS5_IJNS4_10UnderscoreESW_SW_EEEEENS4_13SM90_TMA_LOADENS4_14ComposedLayoutINS4_7SwizzleILi3ELi4ELi3EEENS4_18smem_ptr_flag_bitsILi8EEENSR_INS5_IJNSA_ILi8EEENSA_ILi128EEEEEENS5_IJS16_SC_EEEEEEEvNS4_8identityENS4_23SM90_TMA_LOAD_MULTICASTES1A_vS1B_EENS_8epilogue10collective6detail29Sm90TmaWarpSpecializedAdapterINS1F_15DefaultEpilogueIaSK_SK_NS1E_6thread17LinearCombinationIaLi1EiiLNS1J_9ScaleType4KindE0ELNS_15FloatRoundStyleE2EaEENS1_15EpilogueDefaultEEEEEvvEEEEvNT_6ParamsE)
        /*0020*/ 	.word	0x00000008
.L_19:


//--------------------- .nv.compat                --------------------------
	.section	.nv.compat,"",@"SHT_CUDA_COMPAT_INFO"
	.align	4
        /*0000*/ 	.byte	0x02, 0x09, 0x01, 0x00, 0x02, 0x02, 0x04, 0x00, 0x02, 0x05, 0x05, 0x00, 0x03, 0x07, 0x01, 0x01
        /*0010*/ 	.byte	0x02, 0x03, 0x01, 0x00, 0x02, 0x06, 0x01, 0x00, 0x04, 0x0b, 0x08, 0x00, 0x00, 0x00, 0x00, 0x00
        /*0020*/ 	.byte	0x00, 0x00, 0x00, 0x00


//--------------------- .nv.info._ZN7cutlass13device_kernelINS_4gemm6kernel13GemmUniversalIN4cute5tupleIJiiiiEEENS1_10collective13CollectiveMmaINS1_34MainloopSm90TmaGmmaWarpSpecializedILi6ENS5_IJNS4_1CILi2EEENSA_ILi1EEESC_EEENS1_32KernelTmaWarpSpecializedPingpongEEENS5_IJNSA_ILi64EEENSA_ILi80EEENSA_ILi256EEEEEEaNS5_IJlSC_lEEEaSK_NS4_8TiledMMAINS4_8MMA_AtomIJNS4_4SM904GMMA26MMA_64x16x32_S32S8S8_SS_TNEEEENS4_6LayoutINS5_IJSC_SC_SC_EEENS5_IJNSA_ILi0EEEST_ST_EEEEENS5_IJNS4_10UnderscoreESW_SW_EEEEENS4_13SM90_TMA_LOADENS4_14ComposedLayoutINS4_7SwizzleILi3ELi4ELi3EEENS4_18smem_ptr_flag_bitsILi8EEENSR_INS5_IJNSA_ILi8EEENSA_ILi128EEEEEENS5_IJS16_SC_EEEEEEEvNS4_8identityENS4_23SM90_TMA_LOAD_MULTICASTES1A_vS1B_EENS_8epilogue10collective6detail29Sm90TmaWarpSpecializedAdapterINS1F_15DefaultEpilogueIaSK_SK_NS1E_6thread17LinearCombinationIaLi1EiiLNS1J_9ScaleType4KindE0ELNS_15FloatRoundStyleE2EaEENS1_15EpilogueDefaultEEEEEvvEEEEvNT_6ParamsE --------------------------
	.section	.nv.info._ZN7cutlass13device_kernelINS_4gemm6kernel13GemmUniversalIN4cute5tupleIJiiiiEEENS1_10collective13CollectiveMmaINS1_34MainloopSm90TmaGmmaWarpSpecializedILi6ENS5_IJNS4_1CILi2EEENSA_ILi1EEESC_EEENS1_32KernelTmaWarpSpecializedPingpongEEENS5_IJNSA_ILi64EEENSA_ILi80EEENSA_ILi256EEEEEEaNS5_IJlSC_lEEEaSK_NS4_8TiledMMAINS4_8MMA_AtomIJNS4_4SM904GMMA26MMA_64x16x32_S32S8S8_SS_TNEEEENS4_6LayoutINS5_IJSC_SC_SC_EEENS5_IJNSA_ILi0EEEST_ST_EEEEENS5_IJNS4_10UnderscoreESW_SW_EEEEENS4_13SM90_TMA_LOADENS4_14ComposedLayoutINS4_7SwizzleILi3ELi4ELi3EEENS4_18smem_ptr_flag_bitsILi8EEENSR_INS5_IJNSA_ILi8EEENSA_ILi128EEEEEENS5_IJS16_SC_EEEEEEEvNS4_8identityENS4_23SM90_TMA_LOAD_MULTICASTES1A_vS1B_EENS_8epilogue10collective6detail29Sm90TmaWarpSpecializedAdapterINS1F_15DefaultEpilogueIaSK_SK_NS1E_6thread17LinearCombinationIaLi1EiiLNS1J_9ScaleType4KindE0ELNS_15FloatRoundStyleE2EaEENS1_15EpilogueDefaultEEEEEvvEEEEvNT_6ParamsE,"",@"SHT_CUDA_INFO"
	.sectionflags	@""
	.align	4


	//----- nvinfo : EIATTR_CUDA_API_VERSION
	.align		4
        /*0000*/ 	.byte	0x04, 0x37
        /*0002*/ 	.short	(.L_21 - .L_20)
.L_20:
        /*0004*/ 	.word	0x00000082


	//----- nvinfo : EIATTR_KPARAM_INFO
	.align		4
.L_21:
        /*0008*/ 	.byte	0x04, 0x17
        /*000a*/ 	.short	(.L_23 - .L_22)
.L_22:
        /*000c*/ 	.word	0x00000000
        /*0010*/ 	.short	0x0000
        /*0012*/ 	.short	0x0070
        /*0014*/ 	.byte	0x00, 0xf0, 0x01, 0x10


	//----- nvinfo : EIATTR_SPARSE_MMA_MASK
	.align		4
.L_23:
        /*0018*/ 	.byte	0x03, 0x50
        /*001a*/ 	.short	0x0000


	//----- nvinfo : EIATTR_MAXREG_COUNT
	.align		4
        /*001c*/ 	.byte	0x03, 0x1b
        /*001e*/ 	.short	0x00a8


	//----- nvinfo : EIATTR_NUM_BARRIERS
	.align		4
        /*0020*/ 	.byte	0x02, 0x4c
        /*0022*/ 	.byte	0x01
	.zero		1


	//----- nvinfo : EIATTR_EXTERNS
	.align		4
        /*0024*/ 	.byte	0x04, 0x0f
        /*0026*/ 	.short	(.L_25 - .L_24)


	//   ....[0]....
	.align		4
.L_24:
        /*0028*/ 	.word	index@(__assertfail)


	//----- nvinfo : EIATTR_ANNOTATIONS
	.align		4
.L_25:
        /*002c*/ 	.byte	0x04, 0x55
        /*002e*/ 	.short	(.L_27 - .L_26)


	//   ....[0]....
.L_26:
        /*0030*/ 	.word	0x00000001
        /*0034*/ 	.byte	0xf0, 0x0d, 0x00, 0x00, 0x01, 0x00, 0x00, 0x00, 0xa0, 0x61, 0x00, 0x00, 0x01, 0x00, 0x00, 0x00
        /*0044*/ 	.byte	0xe0, 0x6e, 0x00, 0x00


	//----- nvinfo : EIATTR_MERCURY_ISA_VERSION
	.align		4
.L_27:
        /*0048*/ 	.byte	0x03, 0x5f
        /*004a*/ 	.short	0x0101


	//----- nvinfo : EIATTR_INT_WARP_WIDE_INSTR_OFFSETS
	.align		4
        /*004c*/ 	.byte	0x04, 0x31
        /*004e*/ 	.short	(.L_29 - .L_28)


	//   ....[0]....
.L_28:
        /*0050*/ 	.word	0x00000570


	//   ....[1]....
        /*0054*/ 	.word	0x000005a0


	//   ....[2]....
        /*0058*/ 	.word	0x000005e0


	//   ....[3]....
        /*005c*/ 	.word	0x00000710


	//   ....[4]....
        /*0060*/ 	.word	0x00000720


	//   ....[5]....
        /*0064*/ 	.word	0x00000730


	//   ....[6]....
        /*0068*/ 	.word	0x000007d0


	//   ....[7]....
        /*006c*/ 	.word	0x00000810


	//   ....[8]....
        /*0070*/ 	.word	0x00003be0


	//----- nvinfo : EIATTR_COOP_GROUP_MASK_REGIDS
	.align		4
.L_29:
        /*0074*/ 	.byte	0x04, 0x29
        /*0076*/ 	.short	(.L_31 - .L_30)


	//   ....[0]....
.L_30:
        /*0078*/ 	.word	0xffffffff


	//   ....[1]....
        /*007c*/ 	.word	0xffffffff


	//   ....[2]....
        /*0080*/ 	.word	0xffffffff


	//   ....[3]....
        /*0084*/ 	.word	0xffffffff


	//   ....[4]....
        /*0088*/ 	.word	0xffffffff


	//   ....[5]....
        /*008c*/ 	.word	0xffffffff


	//   ....[6]....
        /*0090*/ 	.word	0xffffffff


	//----- nvinfo : EIATTR_COOP_GROUP_INSTR_OFFSETS
	.align		4
.L_31:
        /*0094*/ 	.byte	0x04, 0x28
        /*0096*/ 	.short	(.L_33 - .L_32)


	//   ....[0]....
.L_32:
        /*0098*/ 	.word	0x00000070


	//   ....[1]....
        /*009c*/ 	.word	0x00000080


	//   ....[2]....
        /*00a0*/ 	.word	0x00000140


	//   ....[3]....
        /*00a4*/ 	.word	0x00000330


	//   ....[4]....
        /*00a8*/ 	.word	0x00000370


	//   ....[5]....
        /*00ac*/ 	.word	0x00000750


	//   ....[6]....
        /*00b0*/ 	.word	0x00000990


	//----- nvinfo : EIATTR_REG_RECONFIG
	.align		4
.L_33:
        /*00b4*/ 	.byte	0x01, 0x54
	.zero		2


	//----- nvinfo : EIATTR_SYSCALL_OFFSETS
	.align		4
        /*00b8*/ 	.byte	0x04, 0x46
        /*00ba*/ 	.short	(.L_35 - .L_34)


	//   ....[0]....
.L_34:
        /*00bc*/ 	.word	0x00001890


	//----- nvinfo : EIATTR_MBARRIER_INSTR_OFFSETS
	.align		4
.L_35:
        /*00c0*/ 	.byte	0x04, 0x39
        /*00c2*/ 	.short	(.L_37 - .L_36)


	//   ....[0]....
.L_36:
        /*00c4*/ 	.word	0x00000260
        /*00c8*/ 	.word	0x000000ff
        /*00cc*/ 	.word	0x00000000
        /*00d0*/ 	.short	0x0100
        /*00d2*/ 	.byte	0x08
	.zero		1


	//   ....[1]....
        /*00d4*/ 	.word	0x00000270
        /*00d8*/ 	.word	0x000000ff
        /*00dc*/ 	.word	0x00000030
        /*00e0*/ 	.short	0x0100
        /*00e2*/ 	.byte	0x08
	.zero		1


	//   ....[2]....
        /*00e4*/ 	.word	0x00000280
        /*00e8*/ 	.word	0x000000ff
        /*00ec*/ 	.word	0x00000008
        /*00f0*/ 	.short	0x0100
        /*00f2*/ 	.byte	0x08
	.zero		1


	//   ....[3]....
        /*00f4*/ 	.word	0x00000290
        /*00f8*/ 	.word	0x000000ff
        /*00fc*/ 	.word	0x00000038
        /*0100*/ 	.short	0x0100
        /*0102*/ 	.byte	0x08
	.zero		1


	//   ....[4]....
        /*0104*/ 	.word	0x000002a0
        /*0108*/ 	.word	0x000000ff
        /*010c*/ 	.word	0x00000010
        /*0110*/ 	.short	0x0100
        /*0112*/ 	.byte	0x08
	.zero		1


	//   ....[5]....
        /*0114*/ 	.word	0x000002b0
        /*0118*/ 	.word	0x000000ff
        /*011c*/ 	.word	0x00000040
        /*0120*/ 	.short	0x0100
        /*0122*/ 	.byte	0x08
	.zero		1


	//   ....[6]....
        /*0124*/ 	.word	0x000002c0
        /*0128*/ 	.word	0x000000ff
        /*012c*/ 	.word	0x00000018
        /*0130*/ 	.short	0x0100
        /*0132*/ 	.byte	0x08
	.zero		1


	//   ....[7]....
        /*0134*/ 	.word	0x000002d0
        /*0138*/ 	.word	0x000000ff
        /*013c*/ 	.word	0x00000048
        /*0140*/ 	.short	0x0100
        /*0142*/ 	.byte	0x08
	.zero		1


	//   ....[8]....
        /*0144*/ 	.word	0x000002e0
        /*0148*/ 	.word	0x000000ff
        /*014c*/ 	.word	0x00000020
        /*0150*/ 	.short	0x0100
        /*0152*/ 	.byte	0x08
	.zero		1


	//   ....[9]....
        /*0154*/ 	.word	0x000002f0
        /*0158*/ 	.word	0x000000ff
        /*015c*/ 	.word	0x00000050
        /*0160*/ 	.short	0x0100
        /*0162*/ 	.byte	0x08
	.zero		1


	//   ....[10]....
        /*0164*/ 	.word	0x00000300
        /*0168*/ 	.word	0x000000ff
        /*016c*/ 	.word	0x00000028
        /*0170*/ 	.short	0x0100
        /*0172*/ 	.byte	0x08
	.zero		1


	//   ....[11]....
        /*0174*/ 	.word	0x00000310
        /*0178*/ 	.word	0x000000ff
        /*017c*/ 	.word	0x00000058
        /*0180*/ 	.short	0x0100
        /*0182*/ 	.byte	0x08
	.zero		1


	//   ....[12]....
        /*0184*/ 	.word	0x00000840
        /*0188*/ 	.word	0x000000ff
        /*018c*/ 	.word	0x00000090
        /*0190*/ 	.short	0x0100
        /*0192*/ 	.byte	0x08
	.zero		1


	//   ....[13]....
        /*0194*/ 	.word	0x000008d0
        /*0198*/ 	.word	0x000000ff
        /*019c*/ 	.word	0x00000098
        /*01a0*/ 	.short	0x0100
        /*01a2*/ 	.byte	0x08
	.zero		1


	//   ....[14]....
        /*01a4*/ 	.word	0x00000910
        /*01a8*/ 	.word	0x000000ff
        /*01ac*/ 	.word	0x00000070
        /*01b0*/ 	.short	0x0100
        /*01b2*/ 	.byte	0x09
	.zero		1


	//   ....[15]....
        /*01b4*/ 	.word	0x00000920
        /*01b8*/ 	.word	0x000000ff
        /*01bc*/ 	.word	0x00000078
        /*01c0*/ 	.short	0x0100
        /*01c2*/ 	.byte	0x09
	.zero		1


	//   ....[16]....
        /*01c4*/ 	.word	0x00000930
        /*01c8*/ 	.word	0x000000ff
        /*01cc*/ 	.word	0x00000080
        /*01d0*/ 	.short	0x0100
        /*01d2*/ 	.byte	0x09
	.zero		1


	//   ....[17]....
        /*01d4*/ 	.word	0x00000940
        /*01d8*/ 	.word	0x000000ff
        /*01dc*/ 	.word	0x00000088
        /*01e0*/ 	.short	0x0100
        /*01e2*/ 	.byte	0x09
	.zero		1


	//   ....[18]....
        /*01e4*/ 	.word	0x00001770
        /*01e8*/ 	.word	0x00000047
        /*01ec*/ 	.word	0x00000000
        /*01f0*/ 	.short	0x010a
        /*01f2*/ 	.byte	0x29
	.zero		1


	//   ....[19]....
        /*01f4*/ 	.word	0x00001920
        /*01f8*/ 	.word	0x00000003
        /*01fc*/ 	.word	0x00000000
        /*0200*/ 	.short	0x010a
        /*0202*/ 	.byte	0x3f
	.zero		1


	//   ....[20]....
        /*0204*/ 	.word	0x00001960
        /*0208*/ 	.word	0x00000003
        /*020c*/ 	.word	0x00000000
        /*0210*/ 	.short	0x010a
        /*0212*/ 	.byte	0x3f
	.zero		1


	//   ....[21]....
        /*0214*/ 	.word	0x00002a20
        /*0218*/ 	.word	0x000000ff
        /*021c*/ 	.word	0x00000000
        /*0220*/ 	.short	0x010a
        /*0222*/ 	.byte	0x04
	.zero		1


	//   ....[22]....
        /*0224*/ 	.word	0x00002a60
        /*0228*/ 	.word	0x000000ff
        /*022c*/ 	.word	0x00000000
        /*0230*/ 	.short	0x010a
        /*0232*/ 	.byte	0x04
	.zero		1


	//   ....[23]....
        /*0234*/ 	.word	0x00003a80
        /*0238*/ 	.word	0x00000005
        /*023c*/ 	.word	0x00000000
        /*0240*/ 	.short	0x0101
        /*0242*/ 	.byte	0x3f
	.zero		1


	//   ....[24]....
        /*0244*/ 	.word	0x00003b80
        /*0248*/ 	.word	0x00000048
        /*024c*/ 	.word	0x00000000
        /*0250*/ 	.short	0x0101
        /*0252*/ 	.byte	0x2a
	.zero		1


	//   ....[25]....
        /*0254*/ 	.word	0x00003c80
        /*0258*/ 	.word	0x00000003
        /*025c*/ 	.word	0x00000000
        /*0260*/ 	.short	0x0101
        /*0262*/ 	.byte	0x3f
	.zero		1


	//   ....[26]....
        /*0264*/ 	.word	0x00003d40
        /*0268*/ 	.word	0x00000047
        /*026c*/ 	.word	0x00000010
        /*0270*/ 	.short	0x010a
        /*0272*/ 	.byte	0x29
	.zero		1


	//   ....[27]....
        /*0274*/ 	.word	0x000061c0
        /*0278*/ 	.word	0x0000004a
        /*027c*/ 	.word	0x00000000
        /*0280*/ 	.short	0x0101
        /*0282*/ 	.byte	0x2a
	.zero		1


	//   ....[28]....
        /*0284*/ 	.word	0x00006b70
        /*0288*/ 	.word	0x0000000d
        /*028c*/ 	.word	0x00000030
        /*0290*/ 	.short	0x010a
        /*0292*/ 	.byte	0x3f
	.zero		1


	//   ....[29]....
        /*0294*/ 	.word	0x00006ff0
        /*0298*/ 	.word	0x00000004
        /*029c*/ 	.word	0x00000098
        /*02a0*/ 	.short	0x0101
        /*02a2*/ 	.byte	0x3f
	.zero		1


	//   ....[30]....
        /*02a4*/ 	.word	0x00007780
        /*02a8*/ 	.word	0x00000007
        /*02ac*/ 	.word	0x00000000
        /*02b0*/ 	.short	0x010a
        /*02b2*/ 	.byte	0x3f
	.zero		1


	//   ....[31]....
        /*02b4*/ 	.word	0x00007800
        /*02b8*/ 	.word	0x00000009
        /*02bc*/ 	.word	0x00000000
        /*02c0*/ 	.short	0x010a
        /*02c2*/ 	.byte	0x3f
	.zero		1


	//   ....[32]....
        /*02c4*/ 	.word	0x00007890
        /*02c8*/ 	.word	0x00000006
        /*02cc*/ 	.word	0x00000000
        /*02d0*/ 	.short	0x010a
        /*02d2*/ 	.byte	0x3f
	.zero		1


	//   ....[33]....
        /*02d4*/ 	.word	0x00007920
        /*02d8*/ 	.word	0x00000009
        /*02dc*/ 	.word	0x00000000
        /*02e0*/ 	.short	0x010a
        /*02e2*/ 	.byte	0x3f
	.zero		1


	//   ....[34]....
        /*02e4*/ 	.word	0x000079b0
        /*02e8*/ 	.word	0x00000006
        /*02ec*/ 	.word	0x00000000
        /*02f0*/ 	.short	0x010a
        /*02f2*/ 	.byte	0x3f
	.zero		1


	//   ....[35]....
        /*02f4*/ 	.word	0x00007a40
        /*02f8*/ 	.word	0x00000003
        /*02fc*/ 	.word	0x00000000
        /*0300*/ 	.short	0x010a
        /*0302*/ 	.byte	0x3f
	.zero		1


	//   ....[36]....
        /*0304*/ 	.word	0x00007aa0
        /*0308*/ 	.word	0x00000049
        /*030c*/ 	.word	0x00000000
        /*0310*/ 	.short	0x010a
        /*0312*/ 	.byte	0x3f
	.zero		1


	//   ....[37]....
        /*0314*/ 	.word	0x00007af0
        /*0318*/ 	.word	0x00000003
        /*031c*/ 	.word	0x00000000
        /*0320*/ 	.short	0x010a
        /*0322*/ 	.byte	0x3f
	.zero		1


	//   ....[38]....
        /*0324*/ 	.word	0x00007b50
        /*0328*/ 	.word	0x00000005
        /*032c*/ 	.word	0x00000000
        /*0330*/ 	.short	0x010a
        /*0332*/ 	.byte	0x3f
	.zero		1


	//   ....[39]....
        /*0334*/ 	.word	0x00007ba0
        /*0338*/ 	.word	0x00000049
        /*033c*/ 	.word	0x00000010
        /*0340*/ 	.short	0x010a
        /*0342*/ 	.byte	0x3f
	.zero		1


	//   ....[40]....
        /*0344*/ 	.word	0x00007c70
        /*0348*/ 	.word	0x0000000d
        /*034c*/ 	.word	0x00000030
        /*0350*/ 	.short	0x010a
        /*0352*/ 	.byte	0x3f
	.zero		1


	//   ....[41]....
        /*0354*/ 	.word	0x00007d40
        /*0358*/ 	.word	0x00000007
        /*035c*/ 	.word	0x00000000
        /*0360*/ 	.short	0x010a
        /*0362*/ 	.byte	0x3f
	.zero		1


	//   ....[42]....
        /*0364*/ 	.word	0x00007d90
        /*0368*/ 	.word	0x00000009
        /*036c*/ 	.word	0x00000000
        /*0370*/ 	.short	0x010a
        /*0372*/ 	.byte	0x3f
	.zero		1


	//   ....[43]....
        /*0374*/ 	.word	0x00007de0
        /*0378*/ 	.word	0x00000006
        /*037c*/ 	.word	0x00000000
        /*0380*/ 	.short	0x010a
        /*0382*/ 	.byte	0x3f
	.zero		1


	//   ....[44]....
        /*0384*/ 	.word	0x00007e30
        /*0388*/ 	.word	0x00000009
        /*038c*/ 	.word	0x00000000
        /*0390*/ 	.short	0x010a
        /*0392*/ 	.byte	0x3f
	.zero		1


	//   ....[45]....
        /*0394*/ 	.word	0x00007e80
        /*0398*/ 	.word	0x00000006
        /*039c*/ 	.word	0x00000000
        /*03a0*/ 	.short	0x010a
        /*03a2*/ 	.byte	0x3f
	.zero		1


	//----- nvinfo : EIATTR_NUM_MBARRIERS
	.align		4
.L_37:
        /*03a4*/ 	.byte	0x03, 0x38
        /*03a6*/ 	.short	0x0012


	//----- nvinfo : EIATTR_EXIT_INSTR_OFFSETS
	.align		4
        /*03a8*/ 	.byte	0x04, 0x1c
        /*03aa*/ 	.short	(.L_39 - .L_38)


	//   ....[0]....
.L_38:
        /*03ac*/ 	.word	0x00001430


	//   ....[1]....
        /*03b0*/ 	.word	0x00001490


	//   ....[2]....
        /*03b4*/ 	.word	0x00006850


	//   ....[3]....
        /*03b8*/ 	.word	0x00006880


	//   ....[4]....
        /*03bc*/ 	.word	0x00007a90


	//----- nvinfo : EIATTR_MAX_THREADS
	.align		4
.L_39:
        /*03c0*/ 	.byte	0x04, 0x05
        /*03c2*/ 	.short	(.L_41 - .L_40)
.L_40:
        /*03c4*/ 	.word	0x00000180
        /*03c8*/ 	.word	0x00000001
        /*03cc*/ 	.word	0x00000001


	//----- nvinfo : EIATTR_CRS_STACK_SIZE
	.align		4
.L_41:
        /*03d0*/ 	.byte	0x04, 0x1e
        /*03d2*/ 	.short	(.L_43 - .L_42)
.L_42:
        /*03d4*/ 	.word	0x00000000


	//----- nvinfo : EIATTR_CBANK_PARAM_SIZE
	.align		4
.L_43:
        /*03d8*/ 	.byte	0x03, 0x19
        /*03da*/ 	.short	0x0470


	//----- nvinfo : EIATTR_PARAM_CBANK
	.align		4
        /*03dc*/ 	.byte	0x04, 0x0a
        /*03de*/ 	.short	(.L_45 - .L_44)
	.align		4
.L_44:
        /*03e0*/ 	.word	index@(.nv.constant0._ZN7cutlass13device_kernelINS_4gemm6kernel13GemmUniversalIN4cute5tupleIJiiiiEEENS1_10collective13CollectiveMmaINS1_34MainloopSm90TmaGmmaWarpSpecializedILi6ENS5_IJNS4_1CILi2EEENSA_ILi1EEESC_EEENS1_32KernelTmaWarpSpecializedPingpongEEENS5_IJNSA_ILi64EEENSA_ILi80EEENSA_ILi256EEEEEEaNS5_IJlSC_lEEEaSK_NS4_8TiledMMAINS4_8MMA_AtomIJNS4_4SM904GMMA26MMA_64x16x32_S32S8S8_SS_TNEEEENS4_6LayoutINS5_IJSC_SC_SC_EEENS5_IJNSA_ILi0EEEST_ST_EEEEENS5_IJNS4_10UnderscoreESW_SW_EEEEENS4_13SM90_TMA_LOADENS4_14ComposedLayoutINS4_7SwizzleILi3ELi4ELi3EEENS4_18smem_ptr_flag_bitsILi8EEENSR_INS5_IJNSA_ILi8EEENSA_ILi128EEEEEENS5_IJS16_SC_EEEEEEEvNS4_8identityENS4_23SM90_TMA_LOAD_MULTICASTES1A_vS1B_EENS_8epilogue10collective6detail29Sm90TmaWarpSpecializedAdapterINS1F_15DefaultEpilogueIaSK_SK_NS1E_6thread17LinearCombinationIaLi1EiiLNS1J_9ScaleType4KindE0ELNS_15FloatRoundStyleE2EaEENS1_15EpilogueDefaultEEEEEvvEEEEvNT_6ParamsE)
        /*03e4*/ 	.short	0x0210
        /*03e6*/ 	.short	0x0470


	//----- nvinfo : EIATTR_SW_WAR
	.align		4
.L_45:
        /*03e8*/ 	.byte	0x04, 0x36
        /*03ea*/ 	.short	(.L_47 - .L_46)
.L_46:
        /*03ec*/ 	.word	0x00000008
.L_47:


//--------------------- .nv.callgraph             --------------------------
	.section	.nv.callgraph,"",@"SHT_CUDA_CALLGRAPH"
	.align	4
	.sectionentsize	8
	.align		4
        /*0000*/ 	.word	0x00000000
	.align		4
        /*0004*/ 	.word	0xffffffff
	.align		4
        /*0008*/ 	.word	index@(_ZN7cutlass13device_kernelINS_4gemm6kernel13GemmUniversalIN4cute5tupleIJiiiiEEENS1_10collective13CollectiveMmaINS1_34MainloopSm90TmaGmmaWarpSpecializedILi6ENS5_IJNS4_1CILi2EEENSA_ILi1EEESC_EEENS1_32KernelTmaWarpSpecializedPingpongEEENS5_IJNSA_ILi64EEENSA_ILi80EEENSA_ILi256EEEEEEaNS5_IJlSC_lEEEaSK_NS4_8TiledMMAINS4_8MMA_AtomIJNS4_4SM904GMMA26MMA_64x16x32_S32S8S8_SS_TNEEEENS4_6LayoutINS5_IJSC_SC_SC_EEENS5_IJNSA_ILi0EEEST_ST_EEEEENS5_IJNS4_10UnderscoreESW_SW_EEEEENS4_13SM90_TMA_LOADENS4_14ComposedLayoutINS4_7SwizzleILi3ELi4ELi3EEENS4_18smem_ptr_flag_bitsILi8EEENSR_INS5_IJNSA_ILi8EEENSA_ILi128EEEEEENS5_IJS16_SC_EEEEEEEvNS4_8identityENS4_23SM90_TMA_LOAD_MULTICASTES1A_vS1B_EENS_8epilogue10collective6detail29Sm90TmaWarpSpecializedAdapterINS1F_15DefaultEpilogueIaSK_SK_NS1E_6thread17LinearCombinationIaLi1EiiLNS1J_9ScaleType4KindE0ELNS_15FloatRoundStyleE2EaEENS1_15EpilogueDefaultEEEEEvvEEEEvNT_6ParamsE)
	.align		4
        /*000c*/ 	.word	index@(__assertfail)
	.align		4
        /*0010*/ 	.word	0x00000000
	.align		4
        /*0014*/ 	.word	0xfffffffe
	.align		4
        /*0018*/ 	.word	0x00000000
	.align		4
        /*001c*/ 	.word	0xfffffffd
	.align		4
        /*0020*/ 	.word	0x00000000
	.align		4
        /*0024*/ 	.word	0xfffffffc


//--------------------- .nv.constant4             --------------------------
	.section	.nv.constant4,"a",@progbits
	.align	8
	.align		8
.nv.constant4:
        /*0000*/ 	.dword	__assertfail
	.align		8
        /*0008*/ 	.dword	__unnamed_1
	.align		8
        /*0010*/ 	.dword	_ZN39_INTERNAL_e38ca98d_4_k_cu_0e2e5db8_57874cuda3std3__45__cpo5beginE
	.align		8
        /*0018*/ 	.dword	_ZN39_INTERNAL_e38ca98d_4_k_cu_0e2e5db8_57874cuda3std3__45__cpo3endE
	.align		8
        /*0020*/ 	.dword	_ZN39_INTERNAL_e38ca98d_4_k_cu_0e2e5db8_57874cuda3std3__45__cpo6cbeginE
	.align		8
        /*0028*/ 	.dword	_ZN39_INTERNAL_e38ca98d_4_k_cu_0e2e5db8_57874cuda3std3__45__cpo4cendE
	.align		8
        /*0030*/ 	.dword	_ZN39_INTERNAL_e38ca98d_4_k_cu_0e2e5db8_57874cuda3std3__441_GLOBAL__N__e38ca98d_4_k_cu_0e2e5db8_57876ignoreE
	.align		8
        /*0038*/ 	.dword	_ZN39_INTERNAL_e38ca98d_4_k_cu_0e2e5db8_57874cuda3std3__419piecewise_constructE
	.align		8
        /*0040*/ 	.dword	_ZN39_INTERNAL_e38ca98d_4_k_cu_0e2e5db8_57874cuda3std3__48in_placeE
	.align		8
        /*0048*/ 	.dword	_ZN39_INTERNAL_e38ca98d_4_k_cu_0e2e5db8_57874cuda3std6ranges3__45__cpo4swapE
	.align		8
        /*0050*/ 	.dword	_ZN39_INTERNAL_e38ca98d_4_k_cu_0e2e5db8_57874cuda3std6ranges3__45__cpo9iter_moveE
	.align		8
        /*0058*/ 	.dword	_ZN39_INTERNAL_e38ca98d_4_k_cu_0e2e5db8_57874cute7productE
	.align		8
        /*0060*/ 	.dword	_ZN39_INTERNAL_e38ca98d_4_k_cu_0e2e5db8_57874cute1_E
	.align		8
        /*0068*/ 	.dword	$str$22
	.align		8
        /*0070*/ 	.dword	$str$23


//--------------------- .text._ZN7cutlass13device_kernelINS_4gemm6kernel13GemmUniversalIN4cute5tupleIJiiiiEEENS1_10collective13CollectiveMmaINS1_34MainloopSm90TmaGmmaWarpSpecializedILi6ENS5_IJNS4_1CILi2EEENSA_ILi1EEESC_EEENS1_32KernelTmaWarpSpecializedPingpongEEENS5_IJNSA_ILi64EEENSA_ILi80EEENSA_ILi256EEEEEEaNS5_IJlSC_lEEEaSK_NS4_8TiledMMAINS4_8MMA_AtomIJNS4_4SM904GMMA26MMA_64x16x32_S32S8S8_SS_TNEEEENS4_6LayoutINS5_IJSC_SC_SC_EEENS5_IJNSA_ILi0EEEST_ST_EEEEENS5_IJNS4_10UnderscoreESW_SW_EEEEENS4_13SM90_TMA_LOADENS4_14ComposedLayoutINS4_7SwizzleILi3ELi4ELi3EEENS4_18smem_ptr_flag_bitsILi8EEENSR_INS5_IJNSA_ILi8EEENSA_ILi128EEEEEENS5_IJS16_SC_EEEEEEEvNS4_8identityENS4_23SM90_TMA_LOAD_MULTICASTES1A_vS1B_EENS_8epilogue10collective6detail29Sm90TmaWarpSpecializedAdapterINS1F_15DefaultEpilogueIaSK_SK_NS1E_6thread17LinearCombinationIaLi1EiiLNS1J_9ScaleType4KindE0ELNS_15FloatRoundStyleE2EaEENS1_15EpilogueDefaultEEEEEvvEEEEvNT_6ParamsE --------------------------
	.section	.text._ZN7cutlass13device_kernelINS_4gemm6kernel13GemmUniversalIN4cute5tupleIJiiiiEEENS1_10collective13CollectiveMmaINS1_34MainloopSm90TmaGmmaWarpSpecializedILi6ENS5_IJNS4_1CILi2EEENSA_ILi1EEESC_EEENS1_32KernelTmaWarpSpecializedPingpongEEENS5_IJNSA_ILi64EEENSA_ILi80EEENSA_ILi256EEEEEEaNS5_IJlSC_lEEEaSK_NS4_8TiledMMAINS4_8MMA_AtomIJNS4_4SM904GMMA26MMA_64x16x32_S32S8S8_SS_TNEEEENS4_6LayoutINS5_IJSC_SC_SC_EEENS5_IJNSA_ILi0EEEST_ST_EEEEENS5_IJNS4_10UnderscoreESW_SW_EEEEENS4_13SM90_TMA_LOADENS4_14ComposedLayoutINS4_7SwizzleILi3ELi4ELi3EEENS4_18smem_ptr_flag_bitsILi8EEENSR_INS5_IJNSA_ILi8EEENSA_ILi128EEEEEENS5_IJS16_SC_EEEEEEEvNS4_8identityENS4_23SM90_TMA_LOAD_MULTICASTES1A_vS1B_EENS_8epilogue10collective6detail29Sm90TmaWarpSpecializedAdapterINS1F_15DefaultEpilogueIaSK_SK_NS1E_6thread17LinearCombinationIaLi1EiiLNS1J_9ScaleType4KindE0ELNS_15FloatRoundStyleE2EaEENS1_15EpilogueDefaultEEEEEvvEEEEvNT_6ParamsE,"ax",@progbits
	.align	128
.text._ZN7cutlass13device_kernelINS_4gemm6kernel13GemmUniversalIN4cute5tupleIJiiiiEEENS1_10collective13CollectiveMmaINS1_34MainloopSm90TmaGmmaWarpSpecializedILi6ENS5_IJNS4_1CILi2EEENSA_ILi1EEESC_EEENS1_32KernelTmaWarpSpecializedPingpongEEENS5_IJNSA_ILi64EEENSA_ILi80EEENSA_ILi256EEEEEEaNS5_IJlSC_lEEEaSK_NS4_8TiledMMAINS4_8MMA_AtomIJNS4_4SM904GMMA26MMA_64x16x32_S32S8S8_SS_TNEEEENS4_6LayoutINS5_IJSC_SC_SC_EEENS5_IJNSA_ILi0EEEST_ST_EEEEENS5_IJNS4_10UnderscoreESW_SW_EEEEENS4_13SM90_TMA_LOADENS4_14ComposedLayoutINS4_7SwizzleILi3ELi4ELi3EEENS4_18smem_ptr_flag_bitsILi8EEENSR_INS5_IJNSA_ILi8EEENSA_ILi128EEEEEENS5_IJS16_SC_EEEEEEEvNS4_8identityENS4_23SM90_TMA_LOAD_MULTICASTES1A_vS1B_EENS_8epilogue10collective6detail29Sm90TmaWarpSpecializedAdapterINS1F_15DefaultEpilogueIaSK_SK_NS1E_6thread17LinearCombinationIaLi1EiiLNS1J_9ScaleType4KindE0ELNS_15FloatRoundStyleE2EaEENS1_15EpilogueDefaultEEEEEvvEEEEvNT_6ParamsE:
        .type           _ZN7cutlass13device_kernelINS_4gemm6kernel13GemmUniversalIN4cute5tupleIJiiiiEEENS1_10collective13CollectiveMmaINS1_34MainloopSm90TmaGmmaWarpSpecializedILi6ENS5_IJNS4_1CILi2EEENSA_ILi1EEESC_EEENS1_32KernelTmaWarpSpecializedPingpongEEENS5_IJNSA_ILi64EEENSA_ILi80EEENSA_ILi256EEEEEEaNS5_IJlSC_lEEEaSK_NS4_8TiledMMAINS4_8MMA_AtomIJNS4_4SM904GMMA26MMA_64x16x32_S32S8S8_SS_TNEEEENS4_6LayoutINS5_IJSC_SC_SC_EEENS5_IJNSA_ILi0EEEST_ST_EEEEENS5_IJNS4_10UnderscoreESW_SW_EEEEENS4_13SM90_TMA_LOADENS4_14ComposedLayoutINS4_7SwizzleILi3ELi4ELi3EEENS4_18smem_ptr_flag_bitsILi8EEENSR_INS5_IJNSA_ILi8EEENSA_ILi128EEEEEENS5_IJS16_SC_EEEEEEEvNS4_8identityENS4_23SM90_TMA_LOAD_MULTICASTES1A_vS1B_EENS_8epilogue10collective6detail29Sm90TmaWarpSpecializedAdapterINS1F_15DefaultEpilogueIaSK_SK_NS1E_6thread17LinearCombinationIaLi1EiiLNS1J_9ScaleType4KindE0ELNS_15FloatRoundStyleE2EaEENS1_15EpilogueDefaultEEEEEvvEEEEvNT_6ParamsE,@function
        .size           _ZN7cutlass13device_kernelINS_4gemm6kernel13GemmUniversalIN4cute5tupleIJiiiiEEENS1_10collective13CollectiveMmaINS1_34MainloopSm90TmaGmmaWarpSpecializedILi6ENS5_IJNS4_1CILi2EEENSA_ILi1EEESC_EEENS1_32KernelTmaWarpSpecializedPingpongEEENS5_IJNSA_ILi64EEENSA_ILi80EEENSA_ILi256EEEEEEaNS5_IJlSC_lEEEaSK_NS4_8TiledMMAINS4_8MMA_AtomIJNS4_4SM904GMMA26MMA_64x16x32_S32S8S8_SS_TNEEEENS4_6LayoutINS5_IJSC_SC_SC_EEENS5_IJNSA_ILi0EEEST_ST_EEEEENS5_IJNS4_10UnderscoreESW_SW_EEEEENS4_13SM90_TMA_LOADENS4_14ComposedLayoutINS4_7SwizzleILi3ELi4ELi3EEENS4_18smem_ptr_flag_bitsILi8EEENSR_INS5_IJNSA_ILi8EEENSA_ILi128EEEEEENS5_IJS16_SC_EEEEEEEvNS4_8identityENS4_23SM90_TMA_LOAD_MULTICASTES1A_vS1B_EENS_8epilogue10collective6detail29Sm90TmaWarpSpecializedAdapterINS1F_15DefaultEpilogueIaSK_SK_NS1E_6thread17LinearCombinationIaLi1EiiLNS1J_9ScaleType4KindE0ELNS_15FloatRoundStyleE2EaEENS1_15EpilogueDefaultEEEEEvvEEEEvNT_6ParamsE,(.L_x_161 - _ZN7cutlass13device_kernelINS_4gemm6kernel13GemmUniversalIN4cute5tupleIJiiiiEEENS1_10collective13CollectiveMmaINS1_34MainloopSm90TmaGmmaWarpSpecializedILi6ENS5_IJNS4_1CILi2EEENSA_ILi1EEESC_EEENS1_32KernelTmaWarpSpecializedPingpongEEENS5_IJNSA_ILi64EEENSA_ILi80EEENSA_ILi256EEEEEEaNS5_IJlSC_lEEEaSK_NS4_8TiledMMAINS4_8MMA_AtomIJNS4_4SM904GMMA26MMA_64x16x32_S32S8S8_SS_TNEEEENS4_6LayoutINS5_IJSC_SC_SC_EEENS5_IJNSA_ILi0EEEST_ST_EEEEENS5_IJNS4_10UnderscoreESW_SW_EEEEENS4_13SM90_TMA_LOADENS4_14ComposedLayoutINS4_7SwizzleILi3ELi4ELi3EEENS4_18smem_ptr_flag_bitsILi8EEENSR_INS5_IJNSA_ILi8EEENSA_ILi128EEEEEENS5_IJS16_SC_EEEEEEEvNS4_8identityENS4_23SM90_TMA_LOAD_MULTICASTES1A_vS1B_EENS_8epilogue10collective6detail29Sm90TmaWarpSpecializedAdapterINS1F_15DefaultEpilogueIaSK_SK_NS1E_6thread17LinearCombinationIaLi1EiiLNS1J_9ScaleType4KindE0ELNS_15FloatRoundStyleE2EaEENS1_15EpilogueDefaultEEEEEvvEEEEvNT_6ParamsE)
        .other          _ZN7cutlass13device_kernelINS_4gemm6kernel13GemmUniversalIN4cute5tupleIJiiiiEEENS1_10collective13CollectiveMmaINS1_34MainloopSm90TmaGmmaWarpSpecializedILi6ENS5_IJNS4_1CILi2EEENSA_ILi1EEESC_EEENS1_32KernelTmaWarpSpecializedPingpongEEENS5_IJNSA_ILi64EEENSA_ILi80EEENSA_ILi256EEEEEEaNS5_IJlSC_lEEEaSK_NS4_8TiledMMAINS4_8MMA_AtomIJNS4_4SM904GMMA26MMA_64x16x32_S32S8S8_SS_TNEEEENS4_6LayoutINS5_IJSC_SC_SC_EEENS5_IJNSA_ILi0EEEST_ST_EEEEENS5_IJNS4_10UnderscoreESW_SW_EEEEENS4_13SM90_TMA_LOADENS4_14ComposedLayoutINS4_7SwizzleILi3ELi4ELi3EEENS4_18smem_ptr_flag_bitsILi8EEENSR_INS5_IJNSA_ILi8EEENSA_ILi128EEEEEENS5_IJS16_SC_EEEEEEEvNS4_8identityENS4_23SM90_TMA_LOAD_MULTICASTES1A_vS1B_EENS_8epilogue10collective6detail29Sm90TmaWarpSpecializedAdapterINS1F_15DefaultEpilogueIaSK_SK_NS1E_6thread17LinearCombinationIaLi1EiiLNS1J_9ScaleType4KindE0ELNS_15FloatRoundStyleE2EaEENS1_15EpilogueDefaultEEEEEvvEEEEvNT_6ParamsE,@"STO_CUDA_ENTRY STV_DEFAULT"
_ZN7cutlass13device_kernelINS_4gemm6kernel13GemmUniversalIN4cute5tupleIJiiiiEEENS1_10collective13CollectiveMmaINS1_34MainloopSm90TmaGmmaWarpSpecializedILi6ENS5_IJNS4_1CILi2EEENSA_ILi1EEESC_EEENS1_32KernelTmaWarpSpecializedPingpongEEENS5_IJNSA_ILi64EEENSA_ILi80EEENSA_ILi256EEEEEEaNS5_IJlSC_lEEEaSK_NS4_8TiledMMAINS4_8MMA_AtomIJNS4_4SM904GMMA26MMA_64x16x32_S32S8S8_SS_TNEEEENS4_6LayoutINS5_IJSC_SC_SC_EEENS5_IJNSA_ILi0EEEST_ST_EEEEENS5_IJNS4_10UnderscoreESW_SW_EEEEENS4_13SM90_TMA_LOADENS4_14ComposedLayoutINS4_7SwizzleILi3ELi4ELi3EEENS4_18smem_ptr_flag_bitsILi8EEENSR_INS5_IJNSA_ILi8EEENSA_ILi128EEEEEENS5_IJS16_SC_EEEEEEEvNS4_8identityENS4_23SM90_TMA_LOAD_MULTICASTES1A_vS1B_EENS_8epilogue10collective6detail29Sm90TmaWarpSpecializedAdapterINS1F_15DefaultEpilogueIaSK_SK_NS1E_6thread17LinearCombinationIaLi1EiiLNS1J_9ScaleType4KindE0ELNS_15FloatRoundStyleE2EaEENS1_15EpilogueDefaultEEEEEvvEEEEvNT_6ParamsE:
[----:B------:R-:W0:Y:S02]  /*0000*/  LDC R1, c[0x0][0x28] ;  /* 0x00000a00ff017b82 */ /* 0x000e240000000800 */
[----:B0-----:R-:W-:Y:S01]  /*0010*/  VIADD R1, R1, 0xfffffff8 ;  /* 0xfffffff801017836 */ /* 0x001fe20000000000 */
[----:B------:R-:W0:Y:S01]  /*0020*/  S2R R4, SR_TID.X ;  /* 0x0000000000047919 */ /* 0x000e220000002100 */
[----:B------:R-:W-:Y:S01]  /*0030*/  ELECT P0, URZ, PT ;  /* 0x00000000003f782f */ /* 0x000fe20003800000 */
[----:B------:R-:W-:Y:S01]  /*0040*/  BSSY B0, `(.L_x_0) ;  /* 0x000000f000007945 */ /* 0x000fe20003800000 */
[--C-:B0-----:R-:W-:Y:S02]  /*0050*/  SHF.R.U32.HI R2, RZ, 0x5, R4.reuse ;  /* 0x00000005ff027819 */ /* 0x101fe40000011604 */
[----:B------:R-:W-:-:S03]  /*0060*/  SHF.R.U32.HI R7, RZ, 0x7, R4 ;  /* 0x00000007ff077819 */ /* 0x000fc60000011604 */
[----:B------:R-:W0:Y:S04]  /*0070*/  SHFL.IDX PT, R5, R2, RZ, 0x1f ;  /* 0x00001fff02057589 */ /* 0x000e2800000e0000 */
[----:B------:R1:W2:Y:S01]  /*0080*/  SHFL.IDX PT, R10, R7, RZ, 0x1f ;  /* 0x00001fff070a7589 */ /* 0x0002a200000e0000 */
[----:B0-----:R-:W-:-:S13]  /*0090*/  ISETP.NE.OR P0, PT, R5, RZ, !P0 ;  /* 0x000000ff0500720c */ /* 0x001fda0004705670 */
[----:B-12---:R-:W-:Y:S05]  /*00a0*/  @P0 BRA `(.L_x_1) ;  /* 0x0000000000200947 */ /* 0x006fea0003800000 */
[----:B------:R-:W-:Y:S02]  /*00b0*/  ULDC.64 UR4, c[0x0][0x198] ;  /* 0x0000660000047ab9 */ /* 0x000fe40000000a00 */
[----:B------:R-:W-:Y:S02]  /*00c0*/  UIADD3 UR6, UP0, UR4, 0xf0, URZ ;  /* 0x000000f004067890 */ /* 0x000fe4000ff1e03f */
[----:B------:R-:W-:Y:S02]  /*00d0*/  UIADD3 UR4, UP1, UR4, 0x1f0, URZ ;  /* 0x000001f004047890 */ /* 0x000fe4000ff3e03f */
[----:B------:R-:W-:Y:S02]  /*00e0*/  UIADD3.X UR7, URZ, UR5, URZ, UP0, !UPT ;  /* 0x000000053f077290 */ /* 0x000fe400087fe43f */
[----:B------:R-:W-:-:S07]  /*00f0*/  UIADD3.X UR5, URZ, UR5, URZ, UP1, !UPT ;  /* 0x000000053f057290 */ /* 0x000fce0008ffe43f */
[----:B------:R0:W-:Y:S02]  /*0100*/  UTMACCTL.PF [UR6] ;  /* 0x00000000060079b9 */ /* 0x0001e40008040000 */
[----:B------:R0:W-:Y:S02]  /*0110*/  UTMACCTL.PF [UR4] ;  /* 0x00000000040079b9 */ /* 0x0001e40008040000 */
[----:B0-----:R-:W-:Y:S01]  /*0120*/  NOP ;  /* 0x0000000000007918 */ /* 0x001fe20000000000 */
.L_x_1:
[----:B------:R-:W-:Y:S05]  /*0130*/  BSYNC B0 ;  /* 0x0000000000007941 */ /* 0x000fea0003800000 */
.L_x_0:
[----:B------:R-:W0:Y:S01]  /*0140*/  SHFL.IDX PT, R8, R2, RZ, 0x1f ;  /* 0x00001fff02087589 */ /* 0x000e2200000e0000 */
[----:B------:R-:W-:-:S04]  /*0150*/  SHF.R.S32.HI R3, RZ, 0x1f, R4 ;  /* 0x0000001fff037819 */ /* 0x000fc80000011404 */
[----:B------:R-:W-:Y:S02]  /*0160*/  LEA.HI R3, R3, R4, RZ, 0x7 ;  /* 0x0000000403037211 */ /* 0x000fe400078f38ff */
[----:B0-----:R-:W-:-:S13]  /*0170*/  ISETP.NE.AND P0, PT, R8, RZ, PT ;  /* 0x000000ff0800720c */ /* 0x001fda0003f05270 */
[----:B------:R-:W-:Y:S05]  /*0180*/  @P0 BRA `(.L_x_2) ;  /* 0x0000000000680947 */ /* 0x000fea0003800000 */
[----:B------:R-:W0:Y:S01]  /*0190*/  S2UR UR8, SR_CgaCtaId ;  /* 0x00000000000879c3 */ /* 0x000e220000008800 */
[----:B------:R-:W-:Y:S01]  /*01a0*/  UMOV UR4, 0x400 ;  /* 0x0000040000047882 */ /* 0x000fe20000000000 */
[----:B------:R-:W-:Y:S01]  /*01b0*/  UMOV UR5, 0x1 ;  /* 0x0000000100057882 */ /* 0x000fe20000000000 */
[----:B------:R-:W-:Y:S01]  /*01c0*/  UMOV UR6, 0x2 ;  /* 0x0000000200067882 */ /* 0x000fe20000000000 */
[----:B------:R-:W-:Y:S01]  /*01d0*/  ELECT P0, URZ, PT ;  /* 0x00000000003f782f */ /* 0x000fe20003800000 */
[----:B------:R-:W-:-:S04]  /*01e0*/  UIADD3 UR6, -UR6, 0x100000, URZ ;  /* 0x0010000006067890 */ /* 0x000fc8000fffe13f */
[----:B------:R-:W-:Y:S02]  /*01f0*/  USHF.L.U32 UR7, UR6, 0xb, URZ ;  /* 0x0000000b06077899 */ /* 0x000fe4000800063f */
[----:B------:R-:W-:Y:S02]  /*0200*/  USHF.L.U32 UR6, UR6, 0x1, URZ ;  /* 0x0000000106067899 */ /* 0x000fe4000800063f */
[----:B0-----:R-:W-:Y:S02]  /*0210*/  ULEA UR8, UR8, UR4, 0x18 ;  /* 0x0000000408087291 */ /* 0x001fe4000f8ec03f */
[----:B------:R-:W-:-:S04]  /*0220*/  UIADD3 UR4, -UR5, 0x100000, URZ ;  /* 0x0010000005047890 */ /* 0x000fc8000fffe13f */
[----:B------:R-:W-:Y:S02]  /*0230*/  USHF.L.U32 UR5, UR4, 0xb, URZ ;  /* 0x0000000b04057899 */ /* 0x000fe4000800063f */
[----:B------:R-:W-:Y:S01]  /*0240*/  USHF.L.U32 UR4, UR4, 0x1, URZ ;  /* 0x0000000104047899 */ /* 0x000fe2000800063f */
[----:B------:R-:W0:Y:S11]  /*0250*/  FENCE.VIEW.ASYNC.S ;  /* 0x00000000000073c6 */ /* 0x000e360000000000 */
[----:B0-----:R0:W1:Y:S01]  /*0260*/  SYNCS.EXCH.64 URZ, [UR8], UR4 ;  /* 0x00000004083f75b2 */ /* 0x0010620008000100 */
[----:B------:R0:W2:Y:S01]  /*0270*/  SYNCS.EXCH.64 URZ, [UR8+0x30], UR6 ;  /* 0x00003006083f75b2 */ /* 0x0000a20008000100 */
[----:B------:R0:W3:Y:S01]  /*0280*/  SYNCS.EXCH.64 URZ, [UR8+0x8], UR4 ;  /* 0x00000804083f75b2 */ /* 0x0000e20008000100 */
[----:B------:R0:W4:Y:S01]  /*0290*/  SYNCS.EXCH.64 URZ, [UR8+0x38], UR6 ;  /* 0x00003806083f75b2 */ /* 0x0001220008000100 */
[----:B------:R0:W0:Y:S01]  /*02a0*/  SYNCS.EXCH.64 URZ, [UR8+0x10], UR4 ;  /* 0x00001004083f75b2 */ /* 0x0000220008000100 */
[----:B------:R0:W0:Y:S01]  /*02b0*/  SYNCS.EXCH.64 URZ, [UR8+0x40], UR6 ;  /* 0x00004006083f75b2 */ /* 0x0000220008000100 */
[----:B------:R0:W0:Y:S01]  /*02c0*/  SYNCS.EXCH.64 URZ, [UR8+0x18], UR4 ;  /* 0x00001804083f75b2 */ /* 0x0000220008000100 */
[----:B------:R0:W0:Y:S01]  /*02d0*/  SYNCS.EXCH.64 URZ, [UR8+0x48], UR6 ;  /* 0x00004806083f75b2 */ /* 0x0000220008000100 */
[----:B------:R0:W0:Y:S01]  /*02e0*/  SYNCS.EXCH.64 URZ, [UR8+0x20], UR4 ;  /* 0x00002004083f75b2 */ /* 0x0000220008000100 */
[----:B------:R0:W0:Y:S01]  /*02f0*/  SYNCS.EXCH.64 URZ, [UR8+0x50], UR6 ;  /* 0x00005006083f75b2 */ /* 0x0000220008000100 */
[----:B------:R0:W0:Y:S01]  /*0300*/  SYNCS.EXCH.64 URZ, [UR8+0x28], UR4 ;  /* 0x00002804083f75b2 */ /* 0x0000220008000100 */
[----:B------:R0:W0:Y:S01]  /*0310*/  SYNCS.EXCH.64 URZ, [UR8+0x58], UR6 ;  /* 0x00005806083f75b2 */ /* 0x0000220008000100 */
[----:B------:R-:W-:Y:S01]  /*0320*/  NOP ;  /* 0x0000000000007918 */ /* 0x000fe20000000000 */
.L_x_2:
[----:B------:R-:W5:Y:S01]  /*0330*/  SHFL.IDX PT, R13, R2, RZ, 0x1f ;  /* 0x00001fff020d7589 */ /* 0x000f6200000e0000 */
[----:B------:R-:W1:Y:S01]  /*0340*/  S2UR UR12, SR_CTAID.X ;  /* 0x00000000000c79c3 */ /* 0x000e620000002500 */
[----:B------:R-:W-:Y:S02]  /*0350*/  LOP3.LUT R3, R3, 0xffffff80, RZ, 0xc0, !PT ;  /* 0xffffff8003037812 */ /* 0x000fe400078ec0ff */
[----:B------:R-:W-:Y:S01]  /*0360*/  ELECT P0, URZ, PT ;  /* 0x00000000003f782f */ /* 0x000fe20003800000 */
[----:B------:R2:W3:Y:S01]  /*0370*/  SHFL.IDX PT, R12, R2, RZ, 0x1f ;  /* 0x00001fff020c7589 */ /* 0x0004e200000e0000 */
[----:B------:R-:W-:Y:S01]  /*0380*/  ELECT P1, URZ, PT ;  /* 0x00000000003f782f */ /* 0x000fe20003820000 */
[----:B------:R-:W-:Y:S01]  /*0390*/  NOP ;  /* 0x0000000000007918 */ /* 0x000fe20000000000 */
[----:B------:R-:W-:Y:S01]  /*03a0*/  IMAD.IADD R3, R4, 0x1, -R3 ;  /* 0x0000000104037824 */ /* 0x000fe200078e0a03 */
[----:B------:R-:W4:Y:S01]  /*03b0*/  S2R R6, SR_CTAID.Y ;  /* 0x0000000000067919 */ /* 0x000f220000002600 */
[----:B0-----:R-:W-:Y:S01]  /*03c0*/  ULDC UR4, c[0x0][0x150] ;  /* 0x0000540000047ab9 */ /* 0x001fe20000000800 */
[----:B------:R-:W0:Y:S01]  /*03d0*/  LDC R14, c[0x0][0x144] ;  /* 0x00005100ff0e7b82 */ /* 0x000e220000000800 */
[----:B------:R-:W-:Y:S01]  /*03e0*/  UMOV UR11, 0x80 ;  /* 0x00000080000b7882 */ /* 0x000fe20000000000 */
[----:B------:R-:W-:Y:S01]  /*03f0*/  SHF.R.S32.HI R0, RZ, 0x1f, R3 ;  /* 0x0000001fff007819 */ /* 0x000fe20000011403 */
[----:B------:R-:W-:Y:S01]  /*0400*/  NOP ;  /* 0x0000000000007918 */ /* 0x000fe20000000000 */
[C---:B------:R-:W-:Y:S01]  /*0410*/  VIADD R35, R10.reuse, 0xffffffff ;  /* 0xffffffff0a237836 */ /* 0x040fe20000000000 */
[----:B------:R-:W-:Y:S01]  /*0420*/  ISETP.NE.AND P4, PT, R10, RZ, PT ;  /* 0x000000ff0a00720c */ /* 0x000fe20003f85270 */
[----:B------:R-:W-:Y:S01]  /*0430*/  IMAD.MOV.U32 R65, RZ, RZ, 0x1 ;  /* 0x00000001ff417424 */ /* 0x000fe200078e00ff */
[----:B------:R-:W-:Y:S01]  /*0440*/  LEA.HI R9, R0, R3, RZ, 0x3 ;  /* 0x0000000300097211 */ /* 0x000fe200078f18ff */
[----:B------:R-:W0:Y:S01]  /*0450*/  LDC R15, c[0x0][0x140] ;  /* 0x00005000ff0f7b82 */ /* 0x000e220000000800 */
[----:B------:R-:W-:-:S02]  /*0460*/  ISETP.GE.U32.AND P6, PT, R35, 0x2, PT ;  /* 0x000000022300780c */ /* 0x000fc40003fc6070 */
[--C-:B------:R-:W-:Y:S02]  /*0470*/  SHF.R.S32.HI R11, RZ, 0x3, R9.reuse ;  /* 0x00000003ff0b7819 */ /* 0x100fe40000011409 */
[----:B--2---:R-:W-:Y:S02]  /*0480*/  SHF.R.S32.HI R2, RZ, 0x1f, R9 ;  /* 0x0000001fff027819 */ /* 0x004fe40000011409 */
[----:B------:R-:W-:Y:S01]  /*0490*/  SHF.R.S32.HI R9, RZ, 0x1f, R8 ;  /* 0x0000001fff097819 */ /* 0x000fe20000011408 */
[----:B------:R-:W2:Y:S01]  /*04a0*/  LDC R25, c[0x0][0x148] ;  /* 0x00005200ff197b82 */ /* 0x000ea20000000800 */
[----:B-----5:R-:W-:Y:S02]  /*04b0*/  ISETP.NE.OR P0, PT, R13, RZ, !P0 ;  /* 0x000000ff0d00720c */ /* 0x020fe40004705670 */
[----:B-1----:R-:W-:Y:S02]  /*04c0*/  I2FP.F32.U32 R13, UR12 ;  /* 0x0000000c000d7c45 */ /* 0x002fe40008201000 */
[----:B------:R-:W-:-:S02]  /*04d0*/  LEA.HI R2, R2, R11, RZ, 0x2 ;  /* 0x0000000b02027211 */ /* 0x000fc400078f10ff */
[----:B------:R-:W-:Y:S01]  /*04e0*/  LEA.HI R9, R9, R8, RZ, 0x2 ;  /* 0x0000000809097211 */ /* 0x000fe200078f10ff */
[----:B------:R-:W-:Y:S01]  /*04f0*/  FMUL R13, R13, UR4 ;  /* 0x000000040d0d7c20 */ /* 0x000fe20008400000 */
[----:B---3--:R-:W-:Y:S01]  /*0500*/  ISETP.NE.OR P1, PT, R12, RZ, !P1 ;  /* 0x000000ff0c00720c */ /* 0x008fe20004f25670 */
[----:B------:R-:W-:Y:S01]  /*0510*/  ULDC UR4, c[0x0][0x154] ;  /* 0x0000550000047ab9 */ /* 0x000fe20000000800 */
[----:B------:R-:W-:Y:S02]  /*0520*/  LOP3.LUT R12, R2, 0xfffffffc, RZ, 0xc0, !PT ;  /* 0xfffffffc020c7812 */ /* 0x000fe400078ec0ff */
[----:B------:R-:W-:Y:S01]  /*0530*/  LOP3.LUT R9, R9, 0x3ffffffc, RZ, 0xc0, !PT ;  /* 0x3ffffffc09097812 */ /* 0x000fe200078ec0ff */
[----:B------:R-:W1:Y:S01]  /*0540*/  F2I.U32.TRUNC.NTZ R13, R13 ;  /* 0x0000000d000d7305 */ /* 0x000e62000020f000 */
[----:B------:R-:W-:Y:S01]  /*0550*/  SHF.R.S32.HI R2, RZ, 0x1f, R5 ;  /* 0x0000001fff027819 */ /* 0x000fe20000011405 */
[----:B------:R-:W-:Y:S01]  /*0560*/  IMAD.IADD R12, R11, 0x1, -R12 ;  /* 0x000000010b0c7824 */ /* 0x000fe200078e0a0c */
[----:B------:R-:W-:Y:S01]  /*0570*/  VOTEU.ALL UP1, P0 ;  /* 0x00000000003f7886 */ /* 0x000fe20000020000 */
[----:B------:R-:W-:Y:S01]  /*0580*/  IMAD.IADD R9, R8, 0x1, -R9 ;  /* 0x0000000108097824 */ /* 0x000fe200078e0a09 */
[----:B------:R-:W-:Y:S01]  /*0590*/  LEA.HI R2, R2, R5, RZ, 0x2 ;  /* 0x0000000502027211 */ /* 0x000fe200078f10ff */
[----:B------:R-:W-:Y:S01]  /*05a0*/  VOTEU.ALL UP0, P0 ;  /* 0x00000000003f7886 */ /* 0x000fe20000000000 */
[----:B----4-:R-:W-:Y:S01]  /*05b0*/  I2FP.F32.U32 R8, R6 ;  /* 0x0000000600087245 */ /* 0x010fe20000201000 */
[----:B------:R-:W-:Y:S01]  /*05c0*/  IMAD R9, R9, 0x4, R12 ;  /* 0x0000000409097824 */ /* 0x000fe200078e020c */
[----:B------:R-:W-:Y:S01]  /*05d0*/  LOP3.LUT R2, R2, 0xfffffffc, RZ, 0xc0, !PT ;  /* 0xfffffffc02027812 */ /* 0x000fe200078ec0ff */
[----:B------:R-:W-:Y:S01]  /*05e0*/  VOTEU.ALL UP2, P1 ;  /* 0x00000000003f7886 */ /* 0x000fe20000840000 */
[----:B------:R-:W3:Y:S01]  /*05f0*/  @!UP1 S2UR UR7, SR_CgaCtaId ;  /* 0x00000000000799c3 */ /* 0x000ee20000008800 */
[----:B------:R-:W-:Y:S01]  /*0600*/  FMUL R8, R8, UR4 ;  /* 0x0000000408087c20 */ /* 0x000fe20008400000 */
[----:B------:R-:W-:Y:S01]  /*0610*/  IMAD.SHL.U32 R64, R9, 0x4, RZ ;  /* 0x0000000409407824 */ /* 0x000fe200078e00ff */
[----:B------:R-:W-:Y:S01]  /*0620*/  UMOV UR4, 0x20 ;  /* 0x0000002000047882 */ /* 0x000fe20000000000 */
[----:B------:R-:W-:Y:S01]  /*0630*/  IMAD.IADD R5, R5, 0x1, -R2 ;  /* 0x0000000105057824 */ /* 0x000fe200078e0a02 */
[----:B------:R-:W-:Y:S01]  /*0640*/  LEA.HI R2, R9, R9, RZ, 0x1 ;  /* 0x0000000909027211 */ /* 0x000fe200078f08ff */
[----:B-1----:R-:W-:Y:S01]  /*0650*/  IMAD.MOV R13, RZ, RZ, -R13 ;  /* 0x000000ffff0d7224 */ /* 0x002fe200078e0a0d */
[----:B------:R-:W1:Y:S01]  /*0660*/  F2I.U32.TRUNC.NTZ R8, R8 ;  /* 0x0000000800087305 */ /* 0x000e62000020f000 */
[----:B------:R-:W4:Y:S01]  /*0670*/  @!UP2 S2UR UR10, SR_CgaCtaId ;  /* 0x00000000000aa9c3 */ /* 0x000f220000008800 */
[----:B------:R-:W-:Y:S01]  /*0680*/  LOP3.LUT R2, R2, 0xfffffffe, RZ, 0xc0, !PT ;  /* 0xfffffffe02027812 */ /* 0x000fe200078ec0ff */
[----:B0-----:R-:W-:Y:S01]  /*0690*/  IMAD R21, R14, R13, UR12 ;  /* 0x0000000c0e157e24 */ /* 0x001fe2000f8e020d */
[----:B------:R-:W-:Y:S01]  /*06a0*/  @!UP1 UMOV UR6, 0x400 ;  /* 0x0000040000069882 */ /* 0x000fe20000000000 */
[----:B------:R-:W-:-:S04]  /*06b0*/  @!UP1 UIADD3 UR4, -UR4, 0x100000, URZ ;  /* 0x0010000004049890 */ /* 0x000fc8000fffe13f */
[----:B------:R-:W-:Y:S02]  /*06c0*/  @!UP1 USHF.L.U32 UR5, UR4, 0xb, URZ ;  /* 0x0000000b04059899 */ /* 0x000fe4000800063f */
[----:B------:R-:W-:Y:S01]  /*06d0*/  @!UP1 USHF.L.U32 UR4, UR4, 0x1, URZ ;  /* 0x0000000104049899 */ /* 0x000fe2000800063f */
[C---:B------:R-:W-:Y:S01]  /*06e0*/  LOP3.LUT R64, R9.reuse, 0xc, R64, 0x78, !PT ;  /* 0x0000000c09407812 */ /* 0x040fe200078e7840 */
[----:B------:R-:W-:Y:S01]  /*06f0*/  IMAD.IADD R2, R9, 0x1, -R2 ;  /* 0x0000000109027824 */ /* 0x000fe200078e0a02 */
[----:B------:R-:W-:Y:S01]  /*0700*/  @!UP2 UMOV UR9, 0x400 ;  /* 0x000004000009a882 */ /* 0x000fe20000000000 */
[----:B------:R-:W-:Y:S01]  /*0710*/  VOTEU.ALL UP3, P1 ;  /* 0x00000000003f7886 */ /* 0x000fe20000860000 */
[----:B------:R-:W-:Y:S01]  /*0720*/  VOTEU.ALL UP4, P1 ;  /* 0x00000000003f7886 */ /* 0x000fe20000880000 */
[----:B------:R-:W-:Y:S01]  /*0730*/  VOTEU.ALL UP5, P1 ;  /* 0x00000000003f7886 */ /* 0x000fe200008a0000 */
[----:B------:R-:W-:Y:S01]  /*0740*/  ISETP.NE.AND P3, PT, R2, R21, PT ;  /* 0x000000150200720c */ /* 0x000fe20003f65270 */
[----:B------:R0:W0:Y:S01]  /*0750*/  SHFL.IDX PT, R14, R7, RZ, 0x1f ;  /* 0x00001fff070e7589 */ /* 0x00002200000e0000 */
[----:B------:R-:W-:Y:S01]  /*0760*/  ISETP.EQ.U32.AND P2, PT, R15, 0x1, PT ;  /* 0x000000010f00780c */ /* 0x000fe20003f42070 */
[----:B-1----:R-:W-:Y:S01]  /*0770*/  IMAD.MOV R20, RZ, RZ, -R8 ;  /* 0x000000ffff147224 */ /* 0x002fe200078e0a08 */
[----:B---3--:R-:W-:-:S02]  /*0780*/  @!UP1 ULEA UR8, UR7, UR6, 0x18 ;  /* 0x0000000607089291 */ /* 0x008fc4000f8ec03f */
[----:B------:R-:W-:-:S04]  /*0790*/  @!UP2 UIADD3 UR6, -UR11, 0x100000, URZ ;  /* 0x001000000b06a890 */ /* 0x000fc8000fffe13f */
[----:B------:R-:W-:Y:S02]  /*07a0*/  @!UP2 USHF.L.U32 UR7, UR6, 0xb, URZ ;  /* 0x0000000b0607a899 */ /* 0x000fe4000800063f */
[----:B------:R-:W-:Y:S01]  /*07b0*/  @!UP2 USHF.L.U32 UR6, UR6, 0x1, URZ ;  /* 0x000000010606a899 */ /* 0x000fe2000800063f */
[----:B--2---:R-:W-:Y:S01]  /*07c0*/  IMAD R9, R25, R20, R6 ;  /* 0x0000001419097224 */ /* 0x004fe200078e0206 */
[----:B------:R-:W-:Y:S01]  /*07d0*/  VOTEU.ALL UP1, P0 ;  /* 0x00000000003f7886 */ /* 0x000fe20000020000 */
[----:B------:R-:W-:Y:S01]  /*07e0*/  LOP3.LUT P0, RZ, R3, 0x7, RZ, 0xc0, !PT ;  /* 0x0000000703ff7812 */ /* 0x000fe2000780c0ff */
[----:B----4-:R-:W-:Y:S01]  /*07f0*/  @!UP2 ULEA UR9, UR10, UR9, 0x18 ;  /* 0x000000090a09a291 */ /* 0x010fe2000f8ec03f */
[----:B------:R-:W-:Y:S01]  /*0800*/  @P3 LEA.HI R2, R64, R64, RZ, 0x1 ;  /* 0x0000004040023211 */ /* 0x000fe200078f08ff */
[----:B------:R-:W-:Y:S01]  /*0810*/  VOTEU.ALL UP2, P1 ;  /* 0x00000000003f7886 */ /* 0x000fe20000840000 */
[----:B------:R-:W-:Y:S01]  /*0820*/  ISETP.NE.AND P1, PT, R5, 0x3, PT ;  /* 0x000000030500780c */ /* 0x000fe20003f25270 */
[----:B------:R-:W1:Y:S02]  /*0830*/  FENCE.VIEW.ASYNC.S ;  /* 0x00000000000073c6 */ /* 0x000e640000000000 */
[----:B-1----:R1:W2:Y:S01]  /*0840*/  @!UP0 SYNCS.EXCH.64 URZ, [UR8+0x90], UR4 ;  /* 0x00009004083f85b2 */ /* 0x0022a20008000100 */
[----:B------:R-:W-:-:S02]  /*0850*/  @P3 SHF.R.S32.HI R2, RZ, 0x1, R2 ;  /* 0x00000001ff023819 */ /* 0x000fc40000011402 */
[----:B------:R-:W-:Y:S02]  /*0860*/  ISETP.EQ.OR P1, PT, R5, RZ, !P1 ;  /* 0x000000ff0500720c */ /* 0x000fe40004f22670 */
[----:B------:R-:W-:Y:S02]  /*0870*/  @P3 ISETP.NE.AND P5, PT, R2, R9, PT ;  /* 0x000000090200320c */ /* 0x000fe40003fa5270 */
[----:B------:R-:W-:Y:S02]  /*0880*/  ISETP.LT.U32.AND P0, PT, R64, 0x2, !P0 ;  /* 0x000000024000780c */ /* 0x000fe40004701070 */
[----:B------:R-:W-:Y:S02]  /*0890*/  ISETP.EQ.AND P1, PT, R10, RZ, P1 ;  /* 0x000000ff0a00720c */ /* 0x000fe40000f22270 */
[----:B------:R-:W-:Y:S02]  /*08a0*/  SEL R2, RZ, 0x1, !P0 ;  /* 0x00000001ff027807 */ /* 0x000fe40004000000 */
[----:B------:R-:W-:-:S02]  /*08b0*/  @P3 SEL R65, RZ, 0x1, P5 ;  /* 0x00000001ff413807 */ /* 0x000fc40002800000 */
[----:B------:R-:W-:Y:S01]  /*08c0*/  SEL R16, RZ, 0x1, !P1 ;  /* 0x00000001ff107807 */ /* 0x000fe20004800000 */
[----:B------:R1:W3:Y:S01]  /*08d0*/  @!UP1 SYNCS.EXCH.64 URZ, [UR8+0x98], UR4 ;  /* 0x00009804083f95b2 */ /* 0x0002e20008000100 */
[----:B------:R-:W-:Y:S01]  /*08e0*/  NOP ;  /* 0x0000000000007918 */ /* 0x000fe20000000000 */
[----:B------:R-:W-:Y:S02]  /*08f0*/  LOP3.LUT R65, R65, R2, RZ, 0xc0, !PT ;  /* 0x0000000241417212 */ /* 0x000fe400078ec0ff */
[----:B------:R-:W-:Y:S01]  /*0900*/  SEL R16, R16, 0x2, P6 ;  /* 0x0000000210107807 */ /* 0x000fe20003000000 */
[----:B------:R1:W4:Y:S01]  /*0910*/  @!UP2 SYNCS.EXCH.64 URZ, [UR9+0x70], UR6 ;  /* 0x00007006093fa5b2 */ /* 0x0003220008000100 */
[----:B------:R1:W0:Y:S01]  /*0920*/  @!UP3 SYNCS.EXCH.64 URZ, [UR9+0x78], UR6 ;  /* 0x00007806093fb5b2 */ /* 0x0002220008000100 */
[----:B------:R1:W0:Y:S01]  /*0930*/  @!UP4 SYNCS.EXCH.64 URZ, [UR9+0x80], UR6 ;  /* 0x00008006093fc5b2 */ /* 0x0002220008000100 */
[----:B------:R1:W0:Y:S01]  /*0940*/  @!UP5 SYNCS.EXCH.64 URZ, [UR9+0x88], UR6 ;  /* 0x00008806093fd5b2 */ /* 0x0002220008000100 */
[----:B------:R-:W-:Y:S01]  /*0950*/  NOP ;  /* 0x0000000000007918 */ /* 0x000fe20000000000 */
[----:B-12---:R-:W-:Y:S05]  /*0960*/  @!P2 BRA `(.L_x_3) ;  /* 0x000000000008a947 */ /* 0x006fea0003800000 */
[----:B0--34-:R-:W-:Y:S01]  /*0970*/  UCGABAR_ARV ;  /* 0x00000000000079c7 */ /* 0x019fe20008000000 */
[----:B------:R-:W-:Y:S05]  /*0980*/  BRA `(.L_x_4) ;  /* 0x0000000000047947 */ /* 0x000fea0003800000 */
.L_x_3:
[----:B0--34-:R-:W-:Y:S01]  /*0990*/  NOP ;  /* 0x0000000000007918 */ /* 0x019fe20000000000 */
.L_x_4:
[----:B------:R-:W-:Y:S01]  /*09a0*/  ULDC.64 UR4, c[0x0][0x598] ;  /* 0x0001660000047ab9 */ /* 0x000fe20000000a00 */
[----:B------:R-:W-:Y:S01]  /*09b0*/  ULDC.64 UR46, c[0x0][0x208] ;  /* 0x00008200002e7ab9 */ /* 0x000fe20000000a00 */
[----:B------:R-:W-:-:S04]  /*09c0*/  ISETP.NE.U32.AND P0, PT, RZ, UR4, PT ;  /* 0x00000004ff007c0c */ /* 0x000fc8000bf05070 */
[----:B------:R-:W-:-:S13]  /*09d0*/  ISETP.NE.AND.EX P0, PT, RZ, UR5, PT, P0 ;  /* 0x00000005ff007c0c */ /* 0x000fda000bf05300 */
[----:B------:R-:W-:Y:S05]  /*09e0*/  @!P0 BRA `(.L_x_5) ;  /* 0x00000000001c8947 */ /* 0x000fea0003800000 */
[----:B------:R-:W0:Y:S02]  /*09f0*/  LDC.64 R8, c[0x0][0x598] ;  /* 0x00016600ff087b82 */ /* 0x000e240000000a00 */
[----:B0-----:R-:W2:Y:S02]  /*0a00*/  LDG.E.64 R8, desc[UR46][R8.64] ;  /* 0x0000002e08087981 */ /* 0x001ea4000c1e1b00 */
[----:B--2---:R-:W-:-:S04]  /*0a10*/  ISETP.NE.U32.AND P0, PT, R8, RZ, PT ;  /* 0x000000ff0800720c */ /* 0x004fc80003f05070 */
[----:B------:R-:W-:-:S13]  /*0a20*/  ISETP.NE.AND.EX P0, PT, R9, RZ, PT, P0 ;  /* 0x000000ff0900720c */ /* 0x000fda0003f05300 */
[----:B------:R-:W-:Y:S05]  /*0a30*/  @!P0 BRA `(.L_x_5) ;  /* 0x0000000000088947 */ /* 0x000fea0003800000 */
[----:B------:R0:W5:Y:S01]  /*0a40*/  LD.E R66, desc[UR46][R8.64] ;  /* 0x0000002e08427980 */ /* 0x000162000c101900 */
[----:B------:R-:W-:Y:S05]  /*0a50*/  BRA `(.L_x_6) ;  /* 0x0000000000247947 */ /* 0x000fea0003800000 */
.L_x_5:
[----:B------:R-:W-:Y:S02]  /*0a60*/  ULDC.64 UR4, c[0x0][0x588] ;  /* 0x0001620000047ab9 */ /* 0x000fe40000000a00 */
[----:B------:R-:W-:-:S04]  /*0a70*/  ISETP.NE.U32.AND P0, PT, RZ, UR4, PT ;  /* 0x00000004ff007c0c */ /* 0x000fc8000bf05070 */
[----:B------:R-:W-:-:S13]  /*0a80*/  ISETP.NE.AND.EX P0, PT, RZ, UR5, PT, P0 ;  /* 0x00000005ff007c0c */ /* 0x000fda000bf05300 */
[----:B------:R-:W-:Y:S05]  /*0a90*/  @!P0 BRA `(.L_x_7) ;  /* 0x00000000000c8947 */ /* 0x000fea0003800000 */
[----:B------:R-:W0:Y:S02]  /*0aa0*/  LDC.64 R66, c[0x0][0x588] ;  /* 0x00016200ff427b82 */ /* 0x000e240000000a00 */
[----:B0-----:R1:W5:Y:S01]  /*0ab0*/  LDG.E R66, desc[UR46][R66.64] ;  /* 0x0000002e42427981 */ /* 0x001362000c1e1900 */
[----:B------:R-:W-:Y:S05]  /*0ac0*/  BRA `(.L_x_6) ;  /* 0x0000000000087947 */ /* 0x000fea0003800000 */
.L_x_7:
[----:B------:R-:W-:Y:S02]  /*0ad0*/  ULDC UR4, c[0x0][0x580] ;  /* 0x0001600000047ab9 */ /* 0x000fe40000000800 */
[----:B------:R-:W-:-:S07]  /*0ae0*/  IMAD.U32 R66, RZ, RZ, UR4 ;  /* 0x00000004ff427e24 */ /* 0x000fce000f8e00ff */
.L_x_6:
[----:B------:R-:W-:Y:S02]  /*0af0*/  ULDC.64 UR4, c[0x0][0x5a0] ;  /* 0x0001680000047ab9 */ /* 0x000fe40000000a00 */
[----:B------:R-:W-:-:S04]  /*0b00*/  ISETP.NE.U32.AND P0, PT, RZ, UR4, PT ;  /* 0x00000004ff007c0c */ /* 0x000fc8000bf05070 */
[----:B------:R-:W-:-:S13]  /*0b10*/  ISETP.NE.AND.EX P0, PT, RZ, UR5, PT, P0 ;  /* 0x00000005ff007c0c */ /* 0x000fda000bf05300 */
[----:B------:R-:W-:Y:S05]  /*0b20*/  @!P0 BRA `(.L_x_8) ;  /* 0x00000000001c8947 */ /* 0x000fea0003800000 */
[----:B0-----:R-:W0:Y:S02]  /*0b30*/  LDC.64 R8, c[0x0][0x5a0] ;  /* 0x00016800ff087b82 */ /* 0x001e240000000a00 */
[----:B0-----:R-:W2:Y:S02]  /*0b40*/  LDG.E.64 R8, desc[UR46][R8.64] ;  /* 0x0000002e08087981 */ /* 0x001ea4000c1e1b00 */
[----:B--2---:R-:W-:-:S04]  /*0b50*/  ISETP.NE.U32.AND P0, PT, R8, RZ, PT ;  /* 0x000000ff0800720c */ /* 0x004fc80003f05070 */
[----:B------:R-:W-:-:S13]  /*0b60*/  ISETP.NE.AND.EX P0, PT, R9, RZ, PT, P0 ;  /* 0x000000ff0900720c */ /* 0x000fda0003f05300 */
[----:B------:R-:W-:Y:S05]  /*0b70*/  @!P0 BRA `(.L_x_8) ;  /* 0x0000000000088947 */ /* 0x000fea0003800000 */
[----:B-1----:R0:W5:Y:S01]  /*0b80*/  LD.E R67, desc[UR46][R8.64] ;  /* 0x0000002e08437980 */ /* 0x002162000c101900 */
[----:B------:R-:W-:Y:S05]  /*0b90*/  BRA `(.L_x_9) ;  /* 0x0000000000247947 */ /* 0x000fea0003800000 */
.L_x_8:
[----:B------:R-:W-:Y:S02]  /*0ba0*/  ULDC.64 UR4, c[0x0][0x590] ;  /* 0x0001640000047ab9 */ /* 0x000fe40000000a00 */
[----:B------:R-:W-:-:S04]  /*0bb0*/  ISETP.NE.U32.AND P0, PT, RZ, UR4, PT ;  /* 0x00000004ff007c0c */ /* 0x000fc8000bf05070 */
[----:B------:R-:W-:-:S13]  /*0bc0*/  ISETP.NE.AND.EX P0, PT, RZ, UR5, PT, P0 ;  /* 0x00000005ff007c0c */ /* 0x000fda000bf05300 */
[----:B------:R-:W-:Y:S05]  /*0bd0*/  @!P0 BRA `(.L_x_10) ;  /* 0x00000000000c8947 */ /* 0x000fea0003800000 */
[----:B0-----:R-:W1:Y:S02]  /*0be0*/  LDC.64 R8, c[0x0][0x590] ;  /* 0x00016400ff087b82 */ /* 0x001e640000000a00 */
[----:B-1----:R1:W5:Y:S01]  /*0bf0*/  LDG.E R67, desc[UR46][R8.64] ;  /* 0x0000002e08437981 */ /* 0x002362000c1e1900 */
[----:B------:R-:W-:Y:S05]  /*0c00*/  BRA `(.L_x_9) ;  /* 0x0000000000087947 */ /* 0x000fea0003800000 */
.L_x_10:
[----:B------:R-:W-:Y:S02]  /*0c10*/  ULDC UR4, c[0x0][0x584] ;  /* 0x0001610000047ab9 */ /* 0x000fe40000000800 */
[----:B-1----:R-:W-:-:S07]  /*0c20*/  IMAD.U32 R67, RZ, RZ, UR4 ;  /* 0x00000004ff437e24 */ /* 0x002fce000f8e00ff */
.L_x_9:
[----:B------:R-:W2:Y:S01]  /*0c30*/  LDC R2, c[0x0][0x65c] ;  /* 0x00019700ff027b82 */ /* 0x000ea20000000800 */
[----:B------:R-:W-:Y:S01]  /*0c40*/  ULDC UR6, c[0x0][0x28c] ;  /* 0x0000a30000067ab9 */ /* 0x000fe20000000800 */
[----:B------:R-:W-:Y:S01]  /*0c50*/  ISETP.NE.AND P0, PT, R10, 0x2, PT ;  /* 0x000000020a00780c */ /* 0x000fe20003f05270 */
[----:B------:R-:W-:Y:S01]  /*0c60*/  UIADD3 UR6, UR6, 0xff, URZ ;  /* 0x000000ff06067890 */ /* 0x000fe2000fffe03f */
[----:B01----:R-:W-:Y:S01]  /*0c70*/  IMAD.U32 R8, RZ, RZ, UR12 ;  /* 0x0000000cff087e24 */ /* 0x003fe2000f8e00ff */
[----:B------:R-:W-:Y:S01]  /*0c80*/  UMOV UR36, URZ ;  /* 0x0000003f00247c82 */ /* 0x000fe20008000000 */
[----:B------:R-:W-:Y:S01]  /*0c90*/  IMAD.MOV.U32 R9, RZ, RZ, RZ ;  /* 0x000000ffff097224 */ /* 0x000fe200078e00ff */
[----:B------:R-:W-:Y:S01]  /*0ca0*/  USHF.R.S32.HI UR7, URZ, 0x1f, UR6 ;  /* 0x0000001f3f077899 */ /* 0x000fe20008011406 */
[----:B------:R-:W-:Y:S01]  /*0cb0*/  UMOV UR37, URZ ;  /* 0x0000003f00257c82 */ /* 0x000fe20008000000 */
[----:B------:R-:W-:Y:S02]  /*0cc0*/  ULDC.64 UR8, c[0x0][0x650] ;  /* 0x0001940000087ab9 */ /* 0x000fe40000000a00 */
[----:B------:R-:W-:-:S04]  /*0cd0*/  ULEA.HI UR7, UR7, UR6, URZ, 0x8 ;  /* 0x0000000607077291 */ /* 0x000fc8000f8f403f */
[----:B------:R-:W-:Y:S01]  /*0ce0*/  USHF.R.S32.HI UR38, URZ, 0x8, UR7 ;  /* 0x000000083f267899 */ /* 0x000fe20008011407 */
[----:B--2---:R-:W-:-:S13]  /*0cf0*/  ISETP.NE.AND P1, PT, R2, 0x1, PT ;  /* 0x000000010200780c */ /* 0x004fda0003f25270 */
[----:B------:R-:W0:Y:S01]  /*0d00*/  @P1 LDC R19, c[0x0][0x10] ;  /* 0x00000400ff131b82 */ /* 0x000e220000000800 */
[----:B------:R-:W-:Y:S02]  /*0d10*/  @P1 IMAD.MOV.U32 R7, RZ, RZ, RZ ;  /* 0x000000ffff071224 */ /* 0x000fe400078e00ff */
[----:B------:R-:W-:-:S05]  /*0d20*/  @P1 IMAD.MOV.U32 R17, RZ, RZ, RZ ;  /* 0x000000ffff111224 */ /* 0x000fca00078e00ff */
[----:B------:R-:W1:Y:S01]  /*0d30*/  @!P1 LDC R11, c[0x0][0xc] ;  /* 0x00000300ff0b9b82 */ /* 0x000e620000000800 */
[----:B------:R-:W-:Y:S01]  /*0d40*/  ULDC UR4, c[0x0][0xc] ;  /* 0x0000030000047ab9 */ /* 0x000fe20000000800 */
[----:B------:R-:W-:Y:S02]  /*0d50*/  ULDC UR5, c[0x0][0x10] ;  /* 0x0000040000057ab9 */ /* 0x000fe40000000800 */
[----:B------:R-:W-:-:S04]  /*0d60*/  UIMAD.WIDE.U32 UR4, UR4, UR5, URZ ;  /* 0x00000005040472a5 */ /* 0x000fc8000f8e003f */
[----:B------:R-:W2:Y:S01]  /*0d70*/  LDC R2, c[0x0][0x14] ;  /* 0x00000500ff027b82 */ /* 0x000ea20000000800 */
[----:B0-----:R-:W-:-:S04]  /*0d80*/  @P1 IMAD.WIDE.U32 R18, R19, UR12, R6 ;  /* 0x0000000c13121c25 */ /* 0x001fc8000f8e0006 */
[----:B------:R-:W-:Y:S02]  /*0d90*/  @P1 IMAD.IADD R17, R19, 0x1, R17 ;  /* 0x0000000113111824 */ /* 0x000fe400078e0211 */
[----:B-1----:R-:W-:-:S04]  /*0da0*/  @!P1 IMAD.WIDE.U32 R8, R6, R11, R8 ;  /* 0x0000000b06089225 */ /* 0x002fc800078e0008 */
[----:B------:R-:W-:Y:S02]  /*0db0*/  @!P1 IMAD.MOV.U32 R18, RZ, RZ, R8 ;  /* 0x000000ffff129224 */ /* 0x000fe400078e0008 */
[----:B------:R-:W-:Y:S02]  /*0dc0*/  @!P1 IMAD.MOV.U32 R17, RZ, RZ, R9 ;  /* 0x000000ffff119224 */ /* 0x000fe400078e0009 */
[----:B--2---:R-:W-:-:S04]  /*0dd0*/  IMAD.WIDE.U32 R12, R2, UR4, RZ ;  /* 0x00000004020c7c25 */ /* 0x004fc8000f8e00ff */
[----:B------:R-:W-:Y:S01]  /*0de0*/  IMAD R23, R2, UR5, RZ ;  /* 0x0000000502177c24 */ /* 0x000fe2000f8e02ff */
[----:B------:R0:W-:Y:S03]  /*0df0*/  STL.64 [R1], R12 ;  /* 0x0000000c01007387 */ /* 0x0001e60000100a00 */
[----:B------:R-:W-:Y:S01]  /*0e00*/  IMAD.IADD R23, R13, 0x1, R23 ;  /* 0x000000010d177824 */ /* 0x000fe200078e0217 */
[----:B------:R-:W-:Y:S06]  /*0e10*/  @P0 BRA `(.L_x_11) ;  /* 0x0000000000200947 */ /* 0x000fec0003800000 */
[----:B------:R-:W-:Y:S01]  /*0e20*/  UISETP.GE.U32.AND UP0, UPT, UR38, 0x6, UPT ;  /* 0x000000062600788c */ /* 0x000fe2000bf06070 */
[----:B------:R-:W-:Y:S01]  /*0e30*/  IADD3 R18, P0, R18, R12, RZ ;  /* 0x0000000c12127210 */ /* 0x000fe20007f1e0ff */
[----:B------:R-:W-:Y:S01]  /*0e40*/  UIMAD.WIDE.U32 UR4, UR38, -0x55555555, URZ ;  /* 0xaaaaaaab260478a5 */ /* 0x000fe2000f8e003f */
[----:B------:R-:W-:-:S03]  /*0e50*/  UMOV UR37, URZ ;  /* 0x0000003f00257c82 */ /* 0x000fc60008000000 */
[----:B------:R-:W-:Y:S01]  /*0e60*/  USHF.R.U32.HI UR4, URZ, 0x2, UR5 ;  /* 0x000000023f047899 */ /* 0x000fe20008011605 */
[----:B------:R-:W-:-:S03]  /*0e70*/  IMAD.X R17, R23, 0x1, R17, P0 ;  /* 0x0000000117117824 */ /* 0x000fc600000e0611 */
[----:B------:R-:W-:Y:S02]  /*0e80*/  UIMAD UR36, UR4, -0x6, UR38 ;  /* 0xfffffffa042478a4 */ /* 0x000fe4000f8e0226 */
[----:B------:R-:W-:-:S12]  /*0e90*/  @UP0 ULOP3.LUT UR37, UR4, 0x1, URZ, 0xc0, !UPT ;  /* 0x0000000104250892 */ /* 0x000fd8000f8ec03f */
.L_x_11:
[----:B------:R-:W-:Y:S01]  /*0ea0*/  ISETP.GE.U32.AND P0, PT, R18, UR8, PT ;  /* 0x0000000812007c0c */ /* 0x000fe2000bf06070 */
[----:B------:R-:W-:Y:S01]  /*0eb0*/  IMAD.MOV.U32 R19, RZ, RZ, -0x1 ;  /* 0xffffffffff137424 */ /* 0x000fe200078e00ff */
[----:B------:R-:W-:Y:S01]  /*0ec0*/  PRMT R8, RZ, 0x7610, R8 ;  /* 0x00007610ff087816 */ /* 0x000fe20000000008 */
[----:B------:R-:W-:Y:S01]  /*0ed0*/  IMAD.MOV.U32 R22, RZ, RZ, -0x1 ;  /* 0xffffffffff167424 */ /* 0x000fe200078e00ff */
[----:B------:R-:W-:Y:S01]  /*0ee0*/  ISETP.GE.U32.AND.EX P0, PT, R17, UR9, PT, P0 ;  /* 0x0000000911007c0c */ /* 0x000fe2000bf06100 */
[----:B------:R-:W-:-:S12]  /*0ef0*/  IMAD.MOV.U32 R2, RZ, RZ, -0x1 ;  /* 0xffffffffff027424 */ /* 0x000fd800078e00ff */
[----:B------:R-:W-:Y:S05]  /*0f00*/  @P0 BRA `(.L_x_12) ;  /* 0x00000004002c0947 */ /* 0x000fea0003800000 */
[----:B------:R-:W1:Y:S01]  /*0f10*/  LDC.64 R26, c[0x0][0x628] ;  /* 0x00018a00ff1a7b82 */ /* 0x000e620000000a00 */
[----:B------:R-:W-:Y:S02]  /*0f20*/  IMAD.MOV.U32 R8, RZ, RZ, R18 ;  /* 0x000000ffff087224 */ /* 0x000fe400078e0012 */
[----:B------:R-:W-:-:S05]  /*0f30*/  IMAD.MOV.U32 R9, RZ, RZ, R17 ;  /* 0x000000ffff097224 */ /* 0x000fca00078e0011 */
[----:B------:R-:W2:Y:S08]  /*0f40*/  LDC R2, c[0x0][0x630] ;  /* 0x00018c00ff027b82 */ /* 0x000eb00000000800 */
[----:B------:R-:W3:Y:S01]  /*0f50*/  LDC.64 R28, c[0x0][0x620] ;  /* 0x00018800ff1c7b82 */ /* 0x000ee20000000a00 */
[----:B-1----:R-:W-:-:S04]  /*0f60*/  ISETP.NE.U32.AND P0, PT, R26, RZ, PT ;  /* 0x000000ff1a00720c */ /* 0x002fc80003f05070 */
[----:B------:R-:W-:-:S13]  /*0f70*/  ISETP.NE.AND.EX P0, PT, R27, RZ, PT, P0 ;  /* 0x000000ff1b00720c */ /* 0x000fda0003f05300 */
[----:B--23--:R-:W-:Y:S05]  /*0f80*/  @!P0 BRA `(.L_x_13) ;  /* 0x0000000000288947 */ /* 0x00cfea0003800000 */
[----:B0-----:R-:W0:Y:S02]  /*0f90*/  LDC R13, c[0x0][0x634] ;  /* 0x00018d00ff0d7b82 */ /* 0x001e240000000800 */
[----:B0-----:R-:W-:-:S05]  /*0fa0*/  IADD3 R13, P0, R18, R13, RZ ;  /* 0x0000000d120d7210 */ /* 0x001fca0007f1e0ff */
[----:B------:R-:W-:-:S04]  /*0fb0*/  IMAD.X R15, RZ, RZ, R17, P0 ;  /* 0x000000ffff0f7224 */ /* 0x000fc800000e0611 */
[----:B------:R-:W-:-:S04]  /*0fc0*/  IMAD.WIDE.U32 R8, R15, R26, RZ ;  /* 0x0000001a0f087225 */ /* 0x000fc800078e00ff */
[----:B------:R-:W-:-:S04]  /*0fd0*/  IMAD.WIDE.U32 R10, P0, R13, R27, R8 ;  /* 0x0000001b0d0a7225 */ /* 0x000fc80007800008 */
[----:B------:R-:W-:-:S04]  /*0fe0*/  IMAD.WIDE.U32 R8, R13, R26, RZ ;  /* 0x0000001a0d087225 */ /* 0x000fc800078e00ff */
[----:B------:R-:W-:Y:S01]  /*0ff0*/  IMAD.X R13, RZ, RZ, RZ, P0 ;  /* 0x000000ffff0d7224 */ /* 0x000fe200000e06ff */
[----:B------:R-:W-:Y:S01]  /*1000*/  IADD3 RZ, P0, R9, R10, RZ ;  /* 0x0000000a09ff7210 */ /* 0x000fe20007f1e0ff */
[----:B------:R-:W-:-:S04]  /*1010*/  IMAD.MOV.U32 R12, RZ, RZ, R11 ;  /* 0x000000ffff0c7224 */ /* 0x000fc800078e000b */
[----:B------:R-:W-:-:S08]  /*1020*/  IMAD.WIDE.U32.X R8, R15, R27, R12, P0 ;  /* 0x0000001b0f087225 */ /* 0x000fd000000e040c */
.L_x_13:
[----:B------:R-:W1:Y:S01]  /*1030*/  LDC.64 R32, c[0x0][0x640] ;  /* 0x00019000ff207b82 */ /* 0x000e620000000a00 */
[-C--:B------:R-:W-:Y:S01]  /*1040*/  SHF.R.U64 R30, R8, R2.reuse, R9 ;  /* 0x00000002081e7219 */ /* 0x080fe20000001209 */
[----:B------:R-:W-:Y:S01]  /*1050*/  IMAD.MOV.U32 R19, RZ, RZ, R17 ;  /* 0x000000ffff137224 */ /* 0x000fe200078e0011 */
[----:B------:R-:W-:Y:S01]  /*1060*/  SHF.R.U32.HI R2, RZ, R2, R9 ;  /* 0x00000002ff027219 */ /* 0x000fe20000011609 */
[----:B------:R-:W-:Y:S01]  /*1070*/  IMAD.MOV.U32 R26, RZ, RZ, 0x1 ;  /* 0x00000001ff1a7424 */ /* 0x000fe200078e00ff */
[----:B------:R-:W-:-:S03]  /*1080*/  IADD3 R11, P0, RZ, -R30, RZ ;  /* 0x8000001eff0b7210 */ /* 0x000fc60007f1e0ff */
[----:B------:R-:W2:Y:S02]  /*1090*/  LDC R10, c[0x0][0x618] ;  /* 0x00018600ff0a7b82 */ /* 0x000ea40000000800 */
[----:B------:R-:W-:-:S04]  /*10a0*/  IMAD.X R9, RZ, RZ, ~R2, P0 ;  /* 0x000000ffff097224 */ /* 0x000fc800000e0e02 */
[-C--:B------:R-:W-:Y:S02]  /*10b0*/  IMAD R2, R9, R28.reuse, RZ ;  /* 0x0000001c09027224 */ /* 0x080fe400078e02ff */
[----:B0-----:R-:W0:Y:S01]  /*10c0*/  LDC R13, c[0x0][0x608] ;  /* 0x00018200ff0d7b82 */ /* 0x001e220000000800 */
[----:B------:R-:W-:-:S04]  /*10d0*/  IMAD.WIDE.U32 R8, R11, R28, R18 ;  /* 0x0000001c0b087225 */ /* 0x000fc800078e0012 */
[----:B------:R-:W-:Y:S02]  /*10e0*/  IMAD R11, R11, R29, R2 ;  /* 0x0000001d0b0b7224 */ /* 0x000fe400078e0202 */
[----:B------:R-:W-:Y:S01]  /*10f0*/  IMAD.MOV.U32 R2, RZ, RZ, -0x1 ;  /* 0xffffffffff027424 */ /* 0x000fe200078e00ff */
[----:B------:R-:W3:Y:S01]  /*1100*/  LDC R31, c[0x0][0x658] ;  /* 0x00019600ff1f7b82 */ /* 0x000ee20000000800 */
[----:B------:R-:W-:Y:S01]  /*1110*/  IMAD.IADD R9, R9, 0x1, R11 ;  /* 0x0000000109097824 */ /* 0x000fe200078e020b */
[----:B-1----:R-:W-:-:S04]  /*1120*/  ISETP.NE.U32.AND P0, PT, R32, RZ, PT ;  /* 0x000000ff2000720c */ /* 0x002fc80003f05070 */
[----:B------:R-:W-:Y:S02]  /*1130*/  ISETP.NE.AND.EX P0, PT, R33, RZ, PT, P0 ;  /* 0x000000ff2100720c */ /* 0x000fe40003f05300 */
[----:B------:R-:W1:Y:S01]  /*1140*/  LDC R29, c[0x0][0x600] ;  /* 0x00018000ff1d7b82 */ /* 0x000e620000000800 */
[-CC-:B--2---:R-:W-:Y:S02]  /*1150*/  SHF.R.U64 R27, R8, R10.reuse, R9.reuse ;  /* 0x0000000a081b7219 */ /* 0x184fe40000001209 */
[----:B------:R-:W-:-:S05]  /*1160*/  SHF.R.U32.HI R8, RZ, R10, R9 ;  /* 0x0000000aff087219 */ /* 0x000fca0000011609 */
[----:B------:R-:W2:Y:S01]  /*1170*/  LDC R22, c[0x0][0x648] ;  /* 0x00019200ff167b82 */ /* 0x000ea20000000800 */
[-CC-:B0-----:R-:W-:Y:S02]  /*1180*/  SHF.R.U64 R34, R27, R13.reuse, R8.reuse ;  /* 0x0000000d1b227219 */ /* 0x181fe40000001208 */
[----:B------:R-:W-:-:S05]  /*1190*/  SHF.R.U32.HI R8, RZ, R13, R8 ;  /* 0x0000000dff087219 */ /* 0x000fca0000011608 */
[----:B------:R-:W0:Y:S01]  /*11a0*/  LDC R24, c[0x0][0x638] ;  /* 0x00018e00ff187b82 */ /* 0x000e220000000800 */
[-CC-:B---3--:R-:W-:Y:S02]  /*11b0*/  SHF.R.U64 R36, R34, R31.reuse, R8.reuse ;  /* 0x0000001f22247219 */ /* 0x188fe40000001208 */
[-C--:B------:R-:W-:Y:S02]  /*11c0*/  SHF.L.U32 R2, R2, R31.reuse, RZ ;  /* 0x0000001f02027219 */ /* 0x080fe400000006ff */
[----:B------:R-:W-:Y:S01]  /*11d0*/  SHF.R.U32.HI R9, RZ, R31, R8 ;  /* 0x0000001fff097219 */ /* 0x000fe20000011608 */
[----:B------:R-:W-:Y:S01]  /*11e0*/  IMAD.MOV.U32 R8, RZ, RZ, R36 ;  /* 0x000000ffff087224 */ /* 0x000fe200078e0024 */
[----:B------:R-:W-:Y:S01]  /*11f0*/  LOP3.LUT R15, RZ, R2, RZ, 0x33, !PT ;  /* 0x00000002ff0f7212 */ /* 0x000fe200078e33ff */
[----:B------:R-:W3:Y:S01]  /*1200*/  LDC R28, c[0x0][0x610] ;  /* 0x00018400ff1c7b82 */ /* 0x000ee20000000800 */
[----:B------:R-:W-:Y:S05]  /*1210*/  @!P0 BRA `(.L_x_14) ;  /* 0x0000000000288947 */ /* 0x000fea0003800000 */
[----:B------:R-:W4:Y:S02]  /*1220*/  LDC R13, c[0x0][0x64c] ;  /* 0x00019300ff0d7b82 */ /* 0x000f240000000800 */
[----:B----4-:R-:W-:-:S05]  /*1230*/  IADD3 R13, P0, R36, R13, RZ ;  /* 0x0000000d240d7210 */ /* 0x010fca0007f1e0ff */
        /* <DEDUP_REMOVED lines=8> */
.L_x_14:
[----:B--2---:R-:W-:Y:S01]  /*12c0*/  SHF.R.U64 R7, R8, R22, R9 ;  /* 0x0000001608077219 */ /* 0x004fe20000001209 */
[----:B-1----:R-:W-:Y:S01]  /*12d0*/  VIADD R8, R29, 0xffffffff ;  /* 0xffffffff1d087836 */ /* 0x002fe20000000000 */
[----:B------:R-:W-:Y:S01]  /*12e0*/  SHF.L.U32 R2, R26, R31, RZ ;  /* 0x0000001f1a027219 */ /* 0x000fe200000006ff */
[----:B------:R-:W-:Y:S01]  /*12f0*/  @P1 IMAD R21, R25, R20, R6 ;  /* 0x0000001419151224 */ /* 0x000fe200078e0206 */
[----:B------:R-:W-:Y:S01]  /*1300*/  LOP3.LUT R15, R34, R15, RZ, 0xc0, !PT ;  /* 0x0000000f220f7212 */ /* 0x000fe200078ec0ff */
[----:B------:R-:W-:Y:S01]  /*1310*/  IMAD.MOV R9, RZ, RZ, -R7 ;  /* 0x000000ffff097224 */ /* 0x000fe200078e0a07 */
[----:B------:R-:W-:-:S03]  /*1320*/  LOP3.LUT R8, R27, R8, RZ, 0xc0, !PT ;  /* 0x000000081b087212 */ /* 0x000fc600078ec0ff */
[----:B------:R-:W-:Y:S02]  /*1330*/  IMAD R6, R2, R7, R15 ;  /* 0x0000000702067224 */ /* 0x000fe400078e020f */
[----:B0-----:R-:W-:Y:S02]  /*1340*/  IMAD R2, R9, R24, R36 ;  /* 0x0000001809027224 */ /* 0x001fe400078e0224 */
[----:B---3--:R-:W-:Y:S02]  /*1350*/  IMAD R19, R6, R28, R21 ;  /* 0x0000001c06137224 */ /* 0x008fe400078e0215 */
[----:B------:R-:W-:Y:S02]  /*1360*/  IMAD R2, R2, R29, R8 ;  /* 0x0000001d02027224 */ /* 0x000fe400078e0208 */
[----:B------:R-:W-:-:S03]  /*1370*/  IMAD.MOV.U32 R6, RZ, RZ, 0x1 ;  /* 0x00000001ff067424 */ /* 0x000fc600078e00ff */
[----:B------:R-:W-:Y:S02]  /*1380*/  SEL R22, R2, R19, !P1 ;  /* 0x0000001302167207 */ /* 0x000fe40004800000 */
[----:B------:R-:W-:Y:S01]  /*1390*/  SEL R19, R19, R2, !P1 ;  /* 0x0000000213137207 */ /* 0x000fe20004800000 */
[----:B------:R-:W-:Y:S01]  /*13a0*/  IMAD.MOV.U32 R2, RZ, RZ, R30 ;  /* 0x000000ffff027224 */ /* 0x000fe200078e001e */
[----:B------:R-:W-:-:S07]  /*13b0*/  PRMT R8, R6, 0x7610, R8 ;  /* 0x0000761006087816 */ /* 0x000fce0000000008 */
.L_x_12:
[----:B------:R-:W-:Y:S05]  /*13c0*/  @!P2 BRA `(.L_x_15) ;  /* 0x00000000000ca947 */ /* 0x000fea0003800000 */
[----:B------:R-:W-:Y:S01]  /*13d0*/  UCGABAR_WAIT ;  /* 0x0000000000007dc7 */ /* 0x000fe20008000000 */
[----:B------:R-:W-:Y:S01]  /*13e0*/  CCTL.IVALL ;  /* 0x00000000ff00798f */ /* 0x000fe20002000000 */
[----:B------:R-:W-:Y:S05]  /*13f0*/  BRA `(.L_x_16) ;  /* 0x0000000000047947 */ /* 0x000fea0003800000 */
.L_x_15:
[----:B------:R-:W-:Y:S06]  /*1400*/  BAR.SYNC.DEFER_BLOCKING 0x0 ;  /* 0x0000000000007b1d */ /* 0x000fec0000010000 */
.L_x_16:
[----:B------:R-:W-:Y:S05]  /*1410*/  @!P4 BRA `(.L_x_17) ;  /* 0x000000540010c947 */ /* 0x000fea0003800000 */
[----:B------:R-:W-:-:S13]  /*1420*/  ISETP.GT.U32.AND P0, PT, R35, 0x1, PT ;  /* 0x000000012300780c */ /* 0x000fda0003f04070 */
[----:B------:R-:W-:Y:S05]  /*1430*/  @P0 EXIT ;  /* 0x000000000000094d */ /* 0x000fea0003800000 */
.L_x_18:
[----:B------:R-:W-:-:S08]  /*1440*/  NOP ;  /* 0x0000000000007918 */ /* 0x000fd00000000000 */
[----:B------:R-:W1:Y:S02]  /*1450*/  USETMAXREG.TRY_ALLOC.CTAPOOL UP0, 0xe8 ;  /* 0x000000e8000079c8 */ /* 0x000e640008000600 */
[----:B-1----:R-:W-:-:S13]  /*1460*/  PLOP3.LUT P0, PT, PT, PT, UP0, 0x80, 0x0 ;  /* 0x000000000000781c */ /* 0x002fda0003f0f008 */
[----:B------:R-:W-:Y:S05]  /*1470*/  @!P0 BRA `(.L_x_18) ;  /* 0xfffffffc00f08947 */ /* 0x000fea000383ffff */
[----:B------:R-:W-:-:S13]  /*1480*/  LOP3.LUT P0, RZ, R8, 0xff, RZ, 0xc0, !PT ;  /* 0x000000ff08ff7812 */ /* 0x000fda000780c0ff */
[----:B------:R-:W-:Y:S05]  /*1490*/  @!P0 EXIT ;  /* 0x000000000000894d */ /* 0x000fea0003800000 */
[----:B------:R-:W1:Y:S01]  /*14a0*/  S2UR UR4, SR_CgaCtaId ;  /* 0x00000000000479c3 */ /* 0x000e620000008800 */
[----:B------:R-:W-:Y:S01]  /*14b0*/  VIADD R14, R14, 0xffffffff ;  /* 0xffffffff0e0e7836 */ /* 0x000fe20000000000 */
[CC--:B------:R-:W-:Y:S01]  /*14c0*/  LEA.HI R4, R0.reuse, R3.reuse, RZ, 0x2 ;  /* 0x0000000300047211 */ /* 0x0c0fe200078f10ff */
[----:B------:R-:W-:Y:S01]  /*14d0*/  UMOV UR40, 0x400 ;  /* 0x0000040000287882 */ /* 0x000fe20000000000 */
[----:B------:R-:W-:Y:S01]  /*14e0*/  LEA.HI R0, R0, R3, RZ, 0x5 ;  /* 0x0000000300007211 */ /* 0x000fe200078f28ff */
[----:B------:R-:W-:Y:S01]  /*14f0*/  UISETP.LT.AND UP0, UPT, UR38, 0x1, UPT ;  /* 0x000000012600788c */ /* 0x000fe2000bf01270 */
[----:B------:R-:W-:Y:S01]  /*1500*/  R2UR UR41, R14 ;  /* 0x000000000e2972ca */ /* 0x000fe200000e0000 */
[----:B------:R-:W-:Y:S01]  /*1510*/  ULDC UR6, c[0x0][0x284] ;  /* 0x0000a10000067ab9 */ /* 0x000fe20000000800 */
[--C-:B------:R-:W-:Y:S01]  /*1520*/  SHF.R.S32.HI R68, RZ, 0x2, R4.reuse ;  /* 0x00000002ff447819 */ /* 0x100fe20000011404 */
[----:B------:R-:W-:Y:S01]  /*1530*/  USEL UR43, UR38, 0x1, UP0 ;  /* 0x00000001262b7887 */ /* 0x000fe20008000000 */
[----:B------:R-:W-:Y:S01]  /*1540*/  SHF.R.S32.HI R5, RZ, 0x1f, R4 ;  /* 0x0000001fff057819 */ /* 0x000fe20000011404 */
[----:B------:R-:W-:Y:S01]  /*1550*/  USHF.L.U32 UR39, UR38, 0x1, URZ ;  /* 0x0000000126277899 */ /* 0x000fe2000800063f */
[----:B------:R-:W-:Y:S01]  /*1560*/  LOP3.LUT R70, R4, 0xfffffffc, RZ, 0xc0, !PT ;  /* 0xfffffffc04467812 */ /* 0x000fe200078ec0ff */
[----:B------:R-:W-:Y:S01]  /*1570*/  UIADD3 UR43, -UR43, UR38, URZ ;  /* 0x000000262b2b7290 */ /* 0x000fe2000fffe13f */
[----:B------:R-:W-:-:S02]  /*1580*/  LEA.HI R5, R5, R68, RZ, 0x3 ;  /* 0x0000004405057211 */ /* 0x000fc400078f18ff */
[----:B------:R-:W-:Y:S01]  /*1590*/  ISETP.NE.AND P0, PT, R14, RZ, PT ;  /* 0x000000ff0e00720c */ /* 0x000fe20003f05270 */
[----:B------:R-:W-:Y:S01]  /*15a0*/  IMAD.IADD R70, R3, 0x1, -R70 ;  /* 0x0000000103467824 */ /* 0x000fe200078e0a46 */
[----:B------:R-:W-:Y:S01]  /*15b0*/  LOP3.LUT R5, R5, 0xfffffff8, RZ, 0xc0, !PT ;  /* 0xfffffff805057812 */ /* 0x000fe200078ec0ff */
[----:B------:R-:W-:Y:S01]  /*15c0*/  USHF.L.U32 UR41, UR41, 0x3, URZ ;  /* 0x0000000329297899 */ /* 0x000fe2000800063f */
[----:B------:R-:W-:-:S03]  /*15d0*/  SEL R77, RZ, 0x1, P0 ;  /* 0x00000001ff4d7807 */ /* 0x000fc60000000000 */
[----:B------:R-:W-:Y:S01]  /*15e0*/  IMAD.IADD R68, R68, 0x1, -R5 ;  /* 0x0000000144447824 */ /* 0x000fe200078e0a05 */
[----:B-1----:R-:W-:Y:S01]  /*15f0*/  ULEA UR40, UR4, UR40, 0x18 ;  /* 0x0000002804287291 */ /* 0x002fe2000f8ec03f */
[----:B------:R-:W-:Y:S01]  /*1600*/  SHF.R.S32.HI R5, RZ, 0x5, R0 ;  /* 0x00000005ff057819 */ /* 0x000fe20000011400 */
[----:B------:R-:W-:Y:S02]  /*1610*/  IMAD.U32 R72, RZ, RZ, UR41 ;  /* 0x00000029ff487e24 */ /* 0x000fe4000f8e00ff */
[----:B------:R-:W-:Y:S01]  /*1620*/  UIADD3 UR42, UR40, 0x70, URZ ;  /* 0x00000070282a7890 */ /* 0x000fe2000fffe03f */
[--C-:B------:R-:W-:Y:S01]  /*1630*/  SHF.R.S32.HI R69, RZ, 0x1f, R68.reuse ;  /* 0x0000001fff457819 */ /* 0x100fe20000011444 */
[----:B------:R-:W-:Y:S01]  /*1640*/  UIADD3 UR4, UR40, 0x18180, URZ ;  /* 0x0001818028047890 */ /* 0x000fe2000fffe03f */
[C-C-:B------:R-:W-:Y:S01]  /*1650*/  IMAD R75, R5.reuse, -0x10, -R68.reuse ;  /* 0xfffffff0054b7824 */ /* 0x140fe200078e0a44 */
[----:B------:R-:W-:Y:S01]  /*1660*/  UIADD3 UR5, UR40, 0x180, URZ ;  /* 0x0000018028057890 */ /* 0x000fe2000fffe03f */
[C---:B------:R-:W-:Y:S01]  /*1670*/  LOP3.LUT R74, R72.reuse, 0x8, RZ, 0xc0, !PT ;  /* 0x00000008484a7812 */ /* 0x040fe200078ec0ff */
[----:B------:R-:W-:Y:S01]  /*1680*/  USHF.R.U32.HI UR4, URZ, 0x4, UR4 ;  /* 0x000000043f047899 */ /* 0x000fe20008011604 */
[----:B------:R-:W-:Y:S01]  /*1690*/  IMAD.U32 R71, RZ, RZ, UR42 ;  /* 0x0000002aff477e24 */ /* 0x000fe2000f8e00ff */
[----:B------:R-:W-:Y:S01]  /*16a0*/  USHF.R.U32.HI UR5, URZ, 0x4, UR5 ;  /* 0x000000043f057899 */ /* 0x000fe20008011605 */
[----:B------:R-:W-:Y:S01]  /*16b0*/  IMAD.WIDE R68, R5, 0x10, R68 ;  /* 0x0000001005447825 */ /* 0x000fe200078e0244 */
[----:B------:R-:W-:Y:S01]  /*16c0*/  ULOP3.LUT UR4, UR4, 0x3fff, URZ, 0xc0, !UPT ;  /* 0x00003fff04047892 */ /* 0x000fe2000f8ec03f */
[----:B------:R-:W-:Y:S01]  /*16d0*/  LOP3.LUT R72, R72, 0x8, RZ, 0xc, !PT ;  /* 0x0000000848487812 */ /* 0x000fe200078e0cff */
[----:B------:R-:W-:Y:S01]  /*16e0*/  ULOP3.LUT UR5, UR5, 0x3fff, URZ, 0xc0, !UPT ;  /* 0x00003fff05057892 */ /* 0x000fe2000f8ec03f */
[----:B------:R-:W-:Y:S01]  /*16f0*/  VIADD R73, R71, UR41 ;  /* 0x0000002947497c36 */ /* 0x000fe20008000000 */
[----:B------:R-:W-:Y:S01]  /*1700*/  LOP3.LUT R74, R74, 0x18, RZ, 0x3c, !PT ;  /* 0x000000184a4a7812 */ /* 0x000fe200078e3cff */
[----:B------:R-:W-:Y:S01]  /*1710*/  VIADD R75, R75, UR6 ;  /* 0x000000064b4b7c36 */ /* 0x000fe20008000000 */
[----:B------:R-:W-:-:S02]  /*1720*/  ULOP3.LUT UR44, UR4, 0x10000, URZ, 0xfc, !UPT ;  /* 0x00010000042c7892 */ /* 0x000fc4000f8efc3f */
[----:B------:R-:W-:-:S12]  /*1730*/  ULOP3.LUT UR45, UR5, 0x10000, URZ, 0xfc, !UPT ;  /* 0x00010000052d7892 */ /* 0x000fd8000f8efc3f */
.L_x_122:
[----:B------:R-:W-:Y:S01]  /*1740*/  SHF.L.U32 R0, R77, 0x1f, RZ ;  /* 0x0000001f4d007819 */ /* 0x000fe200000006ff */
[----:B------:R-:W-:Y:S02]  /*1750*/  ULDC UR4, c[0x0][0x28c] ;  /* 0x0000a30000047ab9 */ /* 0x000fe40000000800 */
[----:B------:R-:W-:Y:S01]  /*1760*/  ISETP.LT.AND P1, PT, RZ, UR4, PT ;  /* 0x00000004ff007c0c */ /* 0x000fe2000bf21270 */
[----:B-1----:R-:W1:Y:S02]  /*1770*/  SYNCS.PHASECHK.TRANS64.TRYWAIT P0, [R71+UR41], R0 ;  /* 0x00000000470075a7 */ /* 0x002e640008000169 */
[----:B-1-34-:R-:W-:Y:S10]  /*1780*/  @!P0 BRA `(.L_x_19) ;  /* 0x0000006000c48947 */ /* 0x01aff40003800000 */
.L_x_146:
[----:B------:R-:W-:Y:S05]  /*1790*/  @P1 BRA `(.L_x_20) ;  /* 0x0000000000401947 */ /* 0x000fea0003800000 */
[----:B-1----:R-:W-:Y:S01]  /*17a0*/  MOV R0, 0x0 ;  /* 0x0000000000007802 */ /* 0x002fe20000000f00 */
[----:B------:R-:W-:Y:S01]  /*17b0*/  ULDC.64 UR4, c[0x4][0x68] ;  /* 0x01001a0000047ab9 */ /* 0x000fe20000000a00 */
[----:B------:R-:W-:Y:S01]  /*17c0*/  ULDC.64 UR6, c[0x4][0x8] ;  /* 0x0100020000067ab9 */ /* 0x000fe20000000a00 */
[----:B------:R-:W-:Y:S01]  /*17d0*/  IMAD.U32 R4, RZ, RZ, UR4 ;  /* 0x00000004ff047e24 */ /* 0x000fe2000f8e00ff */
[----:B------:R1:W2:Y:S01]  /*17e0*/  LDC.64 R14, c[0x4][R0] ;  /* 0x01000000000e7b82 */ /* 0x0002a20000000a00 */
[----:B------:R-:W-:Y:S01]  /*17f0*/  IMAD.U32 R5, RZ, RZ, UR5 ;  /* 0x00000005ff057e24 */ /* 0x000fe2000f8e00ff */
[----:B------:R-:W-:Y:S01]  /*1800*/  ULDC.64 UR4, c[0x4][0x70] ;  /* 0x01001c0000047ab9 */ /* 0x000fe20000000a00 */
[----:B------:R-:W-:Y:S02]  /*1810*/  IMAD.U32 R10, RZ, RZ, UR6 ;  /* 0x00000006ff0a7e24 */ /* 0x000fe4000f8e00ff */
[----:B------:R-:W-:Y:S02]  /*1820*/  IMAD.U32 R6, RZ, RZ, UR4 ;  /* 0x00000004ff067e24 */ /* 0x000fe4000f8e00ff */
[----:B------:R-:W-:-:S02]  /*1830*/  IMAD.U32 R7, RZ, RZ, UR5 ;  /* 0x00000005ff077e24 */ /* 0x000fc4000f8e00ff */
[----:B------:R-:W-:Y:S02]  /*1840*/  IMAD.U32 R11, RZ, RZ, UR7 ;  /* 0x00000007ff0b7e24 */ /* 0x000fe4000f8e00ff */
[----:B------:R-:W-:Y:S02]  /*1850*/  IMAD.MOV.U32 R8, RZ, RZ, 0x1e1 ;  /* 0x000001e1ff087424 */ /* 0x000fe400078e00ff */
[----:B0-----:R-:W-:Y:S02]  /*1860*/  IMAD.MOV.U32 R12, RZ, RZ, 0x1 ;  /* 0x00000001ff0c7424 */ /* 0x001fe400078e00ff */
[----:B-1----:R-:W-:-:S07]  /*1870*/  IMAD.MOV.U32 R13, RZ, RZ, RZ ;  /* 0x000000ffff0d7224 */ /* 0x002fce00078e00ff */
[----:B------:R-:W-:-:S07]  /*1880*/  LEPC R20, `(.L_x_20) ;  /* 0x000000001014794e */ /* 0x000fce0000000000 */
[----:B--2--5:R-:W-:Y:S05]  /*1890*/  CALL.ABS.NOINC R14 ;  /* 0x000000000e007343 */ /* 0x024fea0003c00000 */
.L_x_20:
[----:B-1----:R-:W-:-:S04]  /*18a0*/  LOP3.LUT R0, R16, 0x1, RZ, 0xfc, !PT ;  /* 0x0000000110007812 */ /* 0x002fc800078efcff */
[----:B------:R-:W-:-:S13]  /*18b0*/  ISETP.NE.AND P0, PT, R0, 0x3, PT ;  /* 0x000000030000780c */ /* 0x000fda0003f05270 */
[----:B------:R-:W-:Y:S05]  /*18c0*/  @!P0 BRA `(.L_x_21) ;  /* 0x0000000000048947 */ /* 0x000fea0003800000 */
[----:B------:R-:W-:Y:S01]  /*18d0*/  BPT.TRAP 0x1 ;  /* 0x000000040000795c */ /* 0x000fe20000300000 */
.L_x_21:
[----:B------:R-:W-:Y:S02]  /*18e0*/  IMAD.U32 R3, RZ, RZ, UR36 ;  /* 0x00000024ff037e24 */ /* 0x000fe4000f8e00ff */
[----:B------:R-:W-:-:S03]  /*18f0*/  IMAD.U32 R0, RZ, RZ, UR37 ;  /* 0x00000025ff007e24 */ /* 0x000fc6000f8e00ff */
[----:B------:R-:W-:Y:S02]  /*1900*/  LEA R3, R3, UR40, 0x3 ;  /* 0x0000002803037c11 */ /* 0x000fe4000f8e18ff */
[----:B------:R-:W-:-:S04]  /*1910*/  SHF.L.U32 R0, R0, 0x1f, RZ ;  /* 0x0000001f00007819 */ /* 0x000fc800000006ff */
[----:B------:R1:W2:Y:S01]  /*1920*/  SYNCS.PHASECHK.TRANS64.TRYWAIT P1, [R3+URZ], R0 ;  /* 0x00000000030075a7 */ /* 0x0002a2000802017f */
[----:B------:R-:W-:Y:S05]  /*1930*/  @!P0 BRA `(.L_x_22) ;  /* 0x0000000000048947 */ /* 0x000fea0003800000 */
[----:B------:R-:W-:Y:S01]  /*1940*/  BPT.TRAP 0x1 ;  /* 0x000000040000795c */ /* 0x000fe20000300000 */
.L_x_22:
[----:B--2---:R-:W-:Y:S05]  /*1950*/  @P1 BRA `(.L_x_23) ;  /* 0x0000000000081947 */ /* 0x004fea0003800000 */
[----:B------:R-:W2:Y:S02]  /*1960*/  SYNCS.PHASECHK.TRANS64.TRYWAIT P1, [R3+URZ], R0 ;  /* 0x00000000030075a7 */ /* 0x000ea4000802017f */
[----:B--2---:R-:W-:Y:S05]  /*1970*/  @!P1 BRA `(.L_x_24) ;  /* 0x00000060005c9947 */ /* 0x004fea0003800000 */
.L_x_23:
[----:B------:R-:W-:Y:S05]  /*1980*/  WARPSYNC.ALL ;  /* 0x0000000000007948 */ /* 0x000fea0003800000 */
[----:B------:R-:W-:Y:S01]  /*1990*/  ULEA UR6, UR36, UR45, 0xa ;  /* 0x0000002d24067291 */ /* 0x000fe2000f8e503f */
[----:B------:R-:W-:Y:S01]  /*19a0*/  WARPGROUP.ARRIVE ;  /* 0x00000000000079c5 */ /* 0x000fe20000000000 */
[----:B------:R-:W-:Y:S01]  /*19b0*/  UIMAD UR4, UR36, 0x500, UR44 ;  /* 0x00000500240478a4 */ /* 0x000fe2000f8e022c */
[----:B-12---:R-:W-:Y:S01]  /*19c0*/  IMAD.U32 R0, RZ, RZ, UR43 ;  /* 0x0000002bff007e24 */ /* 0x006fe2000f8e00ff */
[----:B------:R-:W-:Y:S01]  /*19d0*/  UMOV UR9, 0x40000040 ;  /* 0x4000004000097882 */ /* 0x000fe20000000000 */
[----:B------:R-:W-:Y:S01]  /*19e0*/  UMOV UR11, 0x40000040 ;  /* 0x40000040000b7882 */ /* 0x000fe20000000000 */
[----:B------:R-:W-:Y:S01]  /*19f0*/  UIADD3 UR5, UR4, 0x80, URZ ;  /* 0x0000008004057890 */ /* 0x000fe2000fffe03f */
[----:B------:R-:W-:-:S02]  /*1a00*/  UMOV UR8, UR6 ;  /* 0x0000000600087c82 */ /* 0x000fc40008000000 */
[----:B------:R-:W-:Y:S01]  /*1a10*/  UMOV UR10, UR4 ;  /* 0x00000004000a7c82 */ /* 0x000fe20008000000 */
[----:B------:R-:W-:Y:S01]  /*1a20*/  UIADD3 UR7, UR4, 0x100, URZ ;  /* 0x0000010004077890 */ /* 0x000fe2000fffe03f */
[----:B------:R-:W-:Y:S01]  /*1a30*/  IGMMA.64x16x32.S8.S8 R56, gdesc[UR8], RZ, !UPT, gsb0 ;  /* 0x00600000083879f1 */ /* 0x000fe2000c0410ff */
[----:B------:R-:W-:Y:S01]  /*1a40*/  UMOV UR11, 0x40000040 ;  /* 0x40000040000b7882 */ /* 0x000fe20000000000 */
[----:B------:R-:W-:Y:S01]  /*1a50*/  UMOV UR10, UR5 ;  /* 0x00000005000a7c82 */ /* 0x000fe20008000000 */
[----:B------:R-:W-:Y:S01]  /*1a60*/  UIADD3 UR12, UR4, 0x180, URZ ;  /* 0x00000180040c7890 */ /* 0x000fe2000fffe03f */
[----:B------:R-:W-:Y:S01]  /*1a70*/  ISETP.GE.AND P1, PT, R0, 0x1, PT ;  /* 0x000000010000780c */ /* 0x000fe20003f26270 */
[----:B------:R-:W-:Y:S01]  /*1a80*/  UIADD3 UR5, UR4, 0x200, URZ ;  /* 0x0000020004057890 */ /* 0x000fe2000fffe03f */
[----:B------:R-:W-:Y:S02]  /*1a90*/  WARPGROUP.DEPBAR.LE gsb0, 0x0 ;  /* 0x00008000000079c5 */ /* 0x000fe40000010000 */
[----:B------:R-:W-:-:S06]  /*1aa0*/  WARPGROUP.ARRIVE ;  /* 0x00000000000079c5 */ /* 0x000fcc0000000000 */
[----:B------:R-:W-:Y:S01]  /*1ab0*/  IGMMA.64x16x32.S8.S8 R48, gdesc[UR8], RZ, !UPT, gsb0 ;  /* 0x00600000083079f1 */ /* 0x000fe2000c0410ff */
[----:B------:R-:W-:Y:S01]  /*1ac0*/  UMOV UR10, UR7 ;  /* 0x00000007000a7c82 */ /* 0x000fe20008000000 */
[----:B------:R-:W-:Y:S01]  /*1ad0*/  UMOV UR11, 0x40000040 ;  /* 0x40000040000b7882 */ /* 0x000fe20000000000 */
        /* <DEDUP_REMOVED lines=16> */
[----:B------:R-:W-:Y:S02]  /*1be0*/  UIADD3 UR8, UR6, 0x2, URZ ;  /* 0x0000000206087890 */ /* 0x000fe4000fffe03f */
[----:B------:R-:W-:Y:S01]  /*1bf0*/  UIADD3 UR10, UR4, 0x2, URZ ;  /* 0x00000002040a7890 */ /* 0x000fe2000fffe03f */
[----:B------:R-:W-:Y:S01]  /*1c00*/  UMOV UR9, 0x40000040 ;  /* 0x4000004000097882 */ /* 0x000fe20000000000 */
[----:B------:R-:W-:Y:S01]  /*1c10*/  UMOV UR11, 0x40000040 ;  /* 0x40000040000b7882 */ /* 0x000fe20000000000 */
[----:B------:R-:W-:Y:S02]  /*1c20*/  WARPGROUP.DEPBAR.LE gsb0, 0x0 ;  /* 0x00008000000079c5 */ /* 0x000fe40000010000 */
[----:B------:R-:W-:-:S06]  /*1c30*/  WARPGROUP.ARRIVE ;  /* 0x00000000000079c5 */ /* 0x000fcc0000000000 */
[----:B------:R-:W-:Y:S01]  /*1c40*/  IGMMA.64x16x32.S8.S8 R56, gdesc[UR8], R56, gsb0 ;  /* 0x00600000083879f1 */ /* 0x000fe20008041038 */
[----:B------:R-:W-:Y:S01]  /*1c50*/  UMOV UR10, UR5 ;  /* 0x00000005000a7c82 */ /* 0x000fe20008000000 */
[----:B------:R-:W-:Y:S01]  /*1c60*/  UMOV UR11, 0x40000040 ;  /* 0x40000040000b7882 */ /* 0x000fe20000000000 */
[----:B------:R-:W-:Y:S01]  /*1c70*/  UIADD3 UR5, UR4, 0x202, URZ ;  /* 0x0000020204057890 */ /* 0x000fe2000fffe03f */
        /* <DEDUP_REMOVED lines=179> */
[----:B------:R-:W-:Y:S02]  /*27b0*/  UIADD3 UR6, UR4, 0x386, URZ ;  /* 0x0000038604067890 */ /* 0x000fe4000fffe03f */
        /* <DEDUP_REMOVED lines=23> */
[----:B------:R-:W-:Y:S03]  /*2930*/  IGMMA.64x16x32.S8.S8 R24, gdesc[UR8], R24, gsb0 ;  /* 0x00600000081879f1 */ /* 0x000fe60008041018 */
[----:B------:R-:W-:Y:S02]  /*2940*/  WARPGROUP.DEPBAR.LE gsb0, 0x0 ;  /* 0x00008000000079c5 */ /* 0x000fe40000010000 */
[----:B------:R-:W-:Y:S05]  /*2950*/  @!P1 BRA `(.L_x_25) ;  /* 0x0000001000849947 */ /* 0x000fea0003800000 */
[----:B------:R-:W-:Y:S01]  /*2960*/  UIADD3 UR8, UR36, 0x1, URZ ;  /* 0x0000000124087890 */ /* 0x000fe2000fffe03f */
[----:B------:R-:W-:Y:S02]  /*2970*/  IMAD.U32 R0, RZ, RZ, UR43 ;  /* 0x0000002bff007e24 */ /* 0x000fe4000f8e00ff */
[----:B------:R-:W-:Y:S01]  /*2980*/  IMAD.U32 R3, RZ, RZ, UR36 ;  /* 0x00000024ff037e24 */ /* 0x000fe2000f8e00ff */
[----:B------:R-:W-:-:S04]  /*2990*/  UISETP.NE.AND UP0, UPT, UR8, 0x6, UPT ;  /* 0x000000060800788c */ /* 0x000fc8000bf05270 */
[----:B------:R-:W-:Y:S02]  /*29a0*/  USEL UR4, URZ, 0x1, UP0 ;  /* 0x000000013f047887 */ /* 0x000fe40008000000 */
[----:B------:R-:W-:Y:S02]  /*29b0*/  USEL UR8, UR8, URZ, UP0 ;  /* 0x0000003f08087287 */ /* 0x000fe40008000000 */
[----:B------:R-:W-:-:S06]  /*29c0*/  ULOP3.LUT UR4, UR37, UR4, URZ, 0x3c, !UPT ;  /* 0x0000000425047292 */ /* 0x000fcc000f8e3c3f */
[----:B------:R-:W-:-:S07]  /*29d0*/  IMAD.U32 R6, RZ, RZ, UR4 ;  /* 0x00000004ff067e24 */ /* 0x000fce000f8e00ff */
.L_x_32:
[----:B------:R-:W-:Y:S05]  /*29e0*/  @!P0 BRA `(.L_x_26) ;  /* 0x0000000000048947 */ /* 0x000fea0003800000 */
[----:B------:R-:W-:Y:S01]  /*29f0*/  BPT.TRAP 0x1 ;  /* 0x000000040000795c */ /* 0x000fe20000300000 */
.L_x_26:
[----:B------:R-:W-:Y:S01]  /*2a00*/  ULEA UR4, UR8, UR40, 0x3 ;  /* 0x0000002808047291 */ /* 0x000fe2000f8e183f */
[----:B------:R-:W-:-:S08]  /*2a10*/  SHF.L.U32 R4, R6, 0x1f, RZ ;  /* 0x0000001f06047819 */ /* 0x000fd000000006ff */
[----:B------:R1:W2:Y:S01]  /*2a20*/  SYNCS.PHASECHK.TRANS64.TRYWAIT P1, [UR4], R4 ;  /* 0x00000004ff0075a7 */ /* 0x0002a20008020144 */
[----:B------:R-:W-:Y:S05]  /*2a30*/  @!P0 BRA `(.L_x_27) ;  /* 0x0000000000048947 */ /* 0x000fea0003800000 */
[----:B------:R-:W-:Y:S01]  /*2a40*/  BPT.TRAP 0x1 ;  /* 0x000000040000795c */ /* 0x000fe20000300000 */
.L_x_27:
[----:B--2---:R-:W-:Y:S05]  /*2a50*/  @P1 BRA `(.L_x_28) ;  /* 0x0000000000081947 */ /* 0x004fea0003800000 */
[----:B------:R-:W2:Y:S02]  /*2a60*/  SYNCS.PHASECHK.TRANS64.TRYWAIT P1, [UR4], R4 ;  /* 0x00000004ff0075a7 */ /* 0x000ea40008020144 */
[----:B--2---:R-:W-:Y:S05]  /*2a70*/  @!P1 BRA `(.L_x_29) ;  /* 0x0000005000309947 */ /* 0x004fea0003800000 */
.L_x_28:
[----:B------:R-:W-:Y:S01]  /*2a80*/  ULEA UR10, UR8, UR45, 0xa ;  /* 0x0000002d080a7291 */ /* 0x000fe2000f8e503f */
[----:B------:R-:W-:Y:S01]  /*2a90*/  WARPGROUP.ARRIVE ;  /* 0x00000000000079c5 */ /* 0x000fe20000000000 */
[----:B------:R-:W-:Y:S01]  /*2aa0*/  UIMAD UR9, UR8, 0x500, UR44 ;  /* 0x00000500080978a4 */ /* 0x000fe2000f8e022c */
[----:B------:R-:W-:Y:S01]  /*2ab0*/  UMOV UR5, 0x40000040 ;  /* 0x4000004000057882 */ /* 0x000fe20000000000 */
[----:B------:R-:W-:Y:S02]  /*2ac0*/  UMOV UR7, 0x40000040 ;  /* 0x4000004000077882 */ /* 0x000fe40000000000 */
[----:B------:R-:W-:Y:S01]  /*2ad0*/  UIADD3 UR11, UR9, 0x80, URZ ;  /* 0x00000080090b7890 */ /* 0x000fe2000fffe03f */
[----:B------:R-:W-:Y:S02]  /*2ae0*/  UMOV UR4, UR10 ;  /* 0x0000000a00047c82 */ /* 0x000fe40008000000 */
[----:B------:R-:W-:Y:S01]  /*2af0*/  UMOV UR6, UR9 ;  /* 0x0000000900067c82 */ /* 0x000fe20008000000 */
[----:B------:R-:W-:Y:S01]  /*2b00*/  UIADD3 UR12, UR9, 0x100, URZ ;  /* 0x00000100090c7890 */ /* 0x000fe2000fffe03f */
[----:B------:R-:W-:Y:S01]  /*2b10*/  IGMMA.64x16x32.S8.S8 R56, gdesc[UR4], R56, gsb0 ;  /* 0x00600000043879f1 */ /* 0x000fe20008041038 */
[----:B------:R-:W-:Y:S01]  /*2b20*/  UMOV UR7, 0x40000040 ;  /* 0x4000004000077882 */ /* 0x000fe20000000000 */
[----:B------:R-:W-:Y:S01]  /*2b30*/  UMOV UR6, UR11 ;  /* 0x0000000b00067c82 */ /* 0x000fe20008000000 */
[----:B------:R-:W-:-:S02]  /*2b40*/  UIADD3 UR13, UR9, 0x180, URZ ;  /* 0x00000180090d7890 */ /* 0x000fc4000fffe03f */
        /* <DEDUP_REMOVED lines=238> */
[----:B------:R-:W-:Y:S01]  /*3a30*/  BPT.TRAP 0x1 ;  /* 0x000000040000795c */ /* 0x000fe20000300000 */
.L_x_30:
[----:B------:R-:W-:-:S13]  /*3a40*/  ISETP.NE.AND P1, PT, R65, RZ, PT ;  /* 0x000000ff4100720c */ /* 0x000fda0003f25270 */
[----:B-12---:R-:W-:-:S05]  /*3a50*/  @P1 LEA R4, R3, UR40, 0x3 ;  /* 0x0000002803041c11 */ /* 0x006fca000f8e18ff */
[----:B------:R-:W-:-:S05]  /*3a60*/  @P1 VIADD R5, R4, 0x30 ;  /* 0x0000003004051836 */ /* 0x000fca0000000000 */
[----:B------:R-:W-:-:S04]  /*3a70*/  @P1 PRMT R5, R64, 0x654, R5 ;  /* 0x0000065440051816 */ /* 0x000fc80000000005 */
[----:B------:R1:W-:Y:S01]  /*3a80*/  @P1 SYNCS.ARRIVE.TRANS64.RED.A1T0 RZ, [R5+URZ], RZ ;  /* 0x000000ff05ff19a7 */ /* 0x0003e2000810043f */
[----:B------:R-:W-:-:S13]  /*3a90*/  ISETP.GT.U32.AND P1, PT, R16, 0x1, PT ;  /* 0x000000011000780c */ /* 0x000fda0003f24070 */
[----:B-1----:R-:W-:Y:S05]  /*3aa0*/  @P1 BRA `(.L_x_31) ;  /* 0x0000000000041947 */ /* 0x002fea0003800000 */
[----:B------:R-:W-:Y:S01]  /*3ab0*/  BPT.TRAP 0x1 ;  /* 0x000000040000795c */ /* 0x000fe20000300000 */
.L_x_31:
[----:B------:R-:W-:Y:S01]  /*3ac0*/  UIADD3 UR8, UR8, 0x1, URZ ;  /* 0x0000000108087890 */ /* 0x000fe2000fffe03f */
[C---:B------:R-:W-:Y:S01]  /*3ad0*/  ISETP.GT.AND P2, PT, R0.reuse, 0x1, PT ;  /* 0x000000010000780c */ /* 0x040fe20003f44270 */
[----:B------:R-:W-:Y:S02]  /*3ae0*/  VIADD R3, R3, 0x1 ;  /* 0x0000000103037836 */ /* 0x000fe40000000000 */
[----:B------:R-:W-:Y:S01]  /*3af0*/  UISETP.NE.AND UP0, UPT, UR8, 0x6, UPT ;  /* 0x000000060800788c */ /* 0x000fe2000bf05270 */
[----:B------:R-:W-:Y:S02]  /*3b00*/  VIADD R0, R0, 0xffffffff ;  /* 0xffffffff00007836 */ /* 0x000fe40000000000 */
[C---:B------:R-:W-:Y:S01]  /*3b10*/  ISETP.NE.AND P1, PT, R3.reuse, 0x6, PT ;  /* 0x000000060300780c */ /* 0x040fe20003f25270 */
[----:B------:R-:W-:Y:S02]  /*3b20*/  USEL UR4, URZ, 0x1, UP0 ;  /* 0x000000013f047887 */ /* 0x000fe40008000000 */
[----:B------:R-:W-:Y:S01]  /*3b30*/  USEL UR8, UR8, URZ, UP0 ;  /* 0x0000003f08087287 */ /* 0x000fe20008000000 */
[----:B------:R-:W-:-:S03]  /*3b40*/  SEL R3, R3, RZ, P1 ;  /* 0x000000ff03037207 */ /* 0x000fc60000800000 */
[----:B------:R-:W-:Y:S01]  /*3b50*/  LOP3.LUT R6, R6, UR4, RZ, 0x3c, !PT ;  /* 0x0000000406067c12 */ /* 0x000fe2000f8e3cff */
[----:B------:R-:W-:Y:S07]  /*3b60*/  @P2 BRA `(.L_x_32) ;  /* 0xffffffec009c2947 */ /* 0x000fee000383ffff */
.L_x_25:
[----:B------:R-:W1:Y:S01]  /*3b70*/  LDC R0, c[0x0][0x28c] ;  /* 0x0000a300ff007b82 */ /* 0x000e620000000800 */
[----:B------:R2:W-:Y:S01]  /*3b80*/  SYNCS.ARRIVE.TRANS64.A1T0 RZ, [R72+UR42], RZ ;  /* 0x000000ff48ff79a7 */ /* 0x0005e2000810002a */
[----:B-1----:R-:W-:-:S13]  /*3b90*/  ISETP.GE.AND P1, PT, R0, 0x1, PT ;  /* 0x000000010000780c */ /* 0x002fda0003f26270 */
[----:B--2---:R-:W-:Y:S05]  /*3ba0*/  @!P1 BRA `(.L_x_33) ;  /* 0x0000000000449947 */ /* 0x004fea0003800000 */
[----:B------:R-:W-:Y:S05]  /*3bb0*/  @!P0 BRA `(.L_x_34) ;  /* 0x0000000000048947 */ /* 0x000fea0003800000 */
[----:B------:R-:W-:Y:S01]  /*3bc0*/  BPT.TRAP 0x1 ;  /* 0x000000040000795c */ /* 0x000fe20000300000 */
.L_x_34:
[----:B------:R-:W-:-:S13]  /*3bd0*/  ISETP.NE.AND P0, PT, R65, RZ, PT ;  /* 0x000000ff4100720c */ /* 0x000fda0003f05270 */
[----:B------:R-:W-:-:S05]  /*3be0*/  VOTEU.ANY UP0, P0 ;  /* 0x00000000003f7886 */ /* 0x000fca0000000100 */
[----:B------:R-:W-:-:S06]  /*3bf0*/  @UP0 UIADD3 UR4, UR43, UR36, URZ ;  /* 0x000000242b040290 */ /* 0x000fcc000fffe03f */
[----:B------:R-:W-:Y:S02]  /*3c00*/  IMAD.U32 R4, RZ, RZ, UR4 ;  /* 0x00000004ff047e24 */ /* 0x000fe4000f8e00ff */
[----:B------:R-:W-:Y:S02]  /*3c10*/  IMAD.U32 R3, RZ, RZ, UR4 ;  /* 0x00000004ff037e24 */ /* 0x000fe4000f8e00ff */
[----:B------:R-:W-:-:S05]  /*3c20*/  @P0 IMAD.WIDE.U32 R4, R4, -0x55555555, RZ ;  /* 0xaaaaaaab04040825 */ /* 0x000fca00078e00ff */
[----:B------:R-:W-:-:S05]  /*3c30*/  @P0 SHF.R.U32.HI R0, RZ, 0x2, R5 ;  /* 0x00000002ff000819 */ /* 0x000fca0000011605 */
[----:B------:R-:W-:-:S05]  /*3c40*/  @P0 IMAD R0, R0, -0x6, R3 ;  /* 0xfffffffa00000824 */ /* 0x000fca00078e0203 */
[----:B------:R-:W-:-:S05]  /*3c50*/  @P0 LEA R0, R0, UR40, 0x3 ;  /* 0x0000002800000c11 */ /* 0x000fca000f8e18ff */
[----:B------:R-:W-:-:S05]  /*3c60*/  @P0 VIADD R3, R0, 0x30 ;  /* 0x0000003000030836 */ /* 0x000fca0000000000 */
[----:B------:R-:W-:-:S04]  /*3c70*/  @P0 PRMT R3, R64, 0x654, R3 ;  /* 0x0000065440030816 */ /* 0x000fc80000000003 */
[----:B------:R1:W-:Y:S01]  /*3c80*/  @P0 SYNCS.ARRIVE.TRANS64.RED.A1T0 RZ, [R3+URZ], RZ ;  /* 0x000000ff03ff09a7 */ /* 0x0003e2000810043f */
[----:B------:R-:W-:-:S13]  /*3c90*/  ISETP.GT.U32.AND P0, PT, R16, 0x1, PT ;  /* 0x000000011000780c */ /* 0x000fda0003f04070 */
[----:B-1----:R-:W-:Y:S05]  /*3ca0*/  @P0 BRA `(.L_x_33) ;  /* 0x0000000000040947 */ /* 0x002fea0003800000 */
[----:B------:R-:W-:Y:S01]  /*3cb0*/  BPT.TRAP 0x1 ;  /* 0x000000040000795c */ /* 0x000fe20000300000 */
.L_x_33:
[----:B------:R-:W-:Y:S01]  /*3cc0*/  SHF.L.U32 R0, R77, 0x1f, RZ ;  /* 0x0000001f4d007819 */ /* 0x000fe200000006ff */
[----:B------:R-:W-:Y:S01]  /*3cd0*/  UIADD3 UR36, UR39, UR36, URZ ;  /* 0x0000002427247290 */ /* 0x000fe2000fffe03f */
[----:B------:R-:W1:Y:S01]  /*3ce0*/  LDC R7, c[0x0][0x288] ;  /* 0x0000a200ff077b82 */ /* 0x000e620000000800 */
[----:B------:R-:W-:Y:S01]  /*3cf0*/  UISETP.GE.U32.AND UP1, UPT, UR39, 0x6, UPT ;  /* 0x000000062700788c */ /* 0x000fe2000bf26070 */
[----:B------:R-:W-:Y:S01]  /*3d00*/  IMAD.SHL.U32 R8, R70, 0x2, RZ ;  /* 0x0000000246087824 */ /* 0x000fe200078e00ff */
[----:B------:R-:W-:Y:S02]  /*3d10*/  UISETP.GT.U32.AND UP0, UPT, UR36, 0x5, UPT ;  /* 0x000000052400788c */ /* 0x000fe4000bf04070 */
[----:B------:R-:W-:Y:S02]  /*3d20*/  UIMAD.WIDE.U32 UR4, UR36, -0x55555555, URZ ;  /* 0xaaaaaaab240478a5 */ /* 0x000fe4000f8e003f */
[----:B------:R-:W-:Y:S01]  /*3d30*/  UISETP.LT.U32.AND UP0, UPT, UR39, 0x6, UP0 ;  /* 0x000000062700788c */ /* 0x000fe20008701070 */
[----:B------:R-:W2:Y:S01]  /*3d40*/  SYNCS.PHASECHK.TRANS64.TRYWAIT P0, [R71+UR41+0x10], R0 ;  /* 0x00001000470075a7 */ /* 0x000ea20008000169 */
[----:B------:R-:W-:Y:S01]  /*3d50*/  USHF.R.U32.HI UR4, URZ, 0x2, UR5 ;  /* 0x000000023f047899 */ /* 0x000fe20008011605 */
[----:B------:R-:W-:Y:S01]  /*3d60*/  SHF.R.S32.HI R9, RZ, 0x1f, R8 ;  /* 0x0000001fff097819 */ /* 0x000fe20000011408 */
[----:B------:R-:W-:-:S02]  /*3d70*/  USEL UR6, URZ, 0x1, !UP0 ;  /* 0x000000013f067887 */ /* 0x000fc4000c000000 */
[----:B------:R-:W-:Y:S02]  /*3d80*/  UIMAD UR36, UR4, -0x6, UR36 ;  /* 0xfffffffa042478a4 */ /* 0x000fe4000f8e0224 */
[----:B------:R-:W-:-:S04]  /*3d90*/  ULOP3.LUT UR37, UR37, UR6, URZ, 0x3c, !UPT ;  /* 0x0000000625257292 */ /* 0x000fc8000f8e3c3f */
[----:B------:R-:W-:Y:S01]  /*3da0*/  @UP1 ULOP3.LUT UR37, UR37, 0x1, UR4, 0x78, !UPT ;  /* 0x0000000125251892 */ /* 0x000fe2000f8e7804 */
[----:B-12---:R-:W-:Y:S11]  /*3db0*/  @!P0 BRA `(.L_x_35) ;  /* 0x0000003c00788947 */ /* 0x006ff60003800000 */
.L_x_147:
[----:B-1----:R-:W-:Y:S01]  /*3dc0*/  IMAD.SHL.U32 R0, R19, 0x40, RZ ;  /* 0x0000004013007824 */ /* 0x002fe200078e00ff */
[----:B------:R-:W-:Y:S01]  /*3dd0*/  ULDC UR6, c[0x0][0x284] ;  /* 0x0000a10000067ab9 */ /* 0x000fe20000000800 */
[----:B------:R-:W-:Y:S01]  /*3de0*/  IMAD R11, R22, 0x50, RZ ;  /* 0x00000050160b7824 */ /* 0x000fe200078e02ff */
[----:B------:R-:W-:Y:S01]  /*3df0*/  SHF.R.S32.HI R21, RZ, 0x1f, R2 ;  /* 0x0000001fff157819 */ /* 0x000fe20000011402 */
[----:B------:R-:W-:Y:S01]  /*3e00*/  ULDC.64 UR4, c[0x0][0x5d0] ;  /* 0x0001740000047ab9 */ /* 0x000fe20000000a00 */
[----:B------:R-:W-:Y:S01]  /*3e10*/  ISETP.GE.AND P0, PT, R0, UR6, PT ;  /* 0x0000000600007c0c */ /* 0x000fe2000bf06270 */
[----:B------:R-:W-:Y:S01]  /*3e20*/  IMAD.WIDE.U32 R4, R2, UR4, R8 ;  /* 0x0000000402047c25 */ /* 0x000fe2000f8e0008 */
[----:B------:R-:W-:Y:S02]  /*3e30*/  SHF.R.S32.HI R20, RZ, 0x1f, R11 ;  /* 0x0000001fff147819 */ /* 0x000fe4000001140b */
[----:B------:R-:W-:Y:S01]  /*3e40*/  ISETP.GE.OR P0, PT, R11, R7, P0 ;  /* 0x000000070b00720c */ /* 0x000fe20000706670 */
[----:B------:R-:W-:Y:S01]  /*3e50*/  IMAD R3, R21, UR4, RZ ;  /* 0x0000000415037c24 */ /* 0x000fe2000f8e02ff */
[----:B------:R-:W-:-:S03]  /*3e60*/  IADD3 R4, P1, R11, R4, RZ ;  /* 0x000000040b047210 */ /* 0x000fc60007f3e0ff */
[----:B------:R-:W-:-:S05]  /*3e70*/  IMAD R3, R2, UR5, R3 ;  /* 0x0000000502037c24 */ /* 0x000fca000f8e0203 */
[----:B------:R-:W-:-:S03]  /*3e80*/  IADD3.X R5, R20, R5, R3, P1, !PT ;  /* 0x0000000514057210 */ /* 0x000fc60000ffe403 */
[----:B------:R-:W-:Y:S05]  /*3e90*/  @P0 BRA `(.L_x_36) ;  /* 0x0000002000c00947 */ /* 0x000fea0003800000 */
[----:B0-----:R-:W0:Y:S01]  /*3ea0*/  LDC.64 R12, c[0x0][0x5c8] ;  /* 0x00017200ff0c7b82 */ /* 0x001e220000000a00 */
[----:B------:R-:W-:Y:S01]  /*3eb0*/  IMAD.WIDE R14, R19, 0x40, R68 ;  /* 0x00000040130e7825 */ /* 0x000fe200078e0244 */
[----:B------:R-:W-:Y:S01]  /*3ec0*/  ULDC.64 UR4, c[0x0][0x5c0] ;  /* 0x0001700000047ab9 */ /* 0x000fe20000000a00 */
[----:B------:R-:W-:Y:S02]  /*3ed0*/  BSSY B0, `(.L_x_36) ;  /* 0x000022c000007945 */ /* 0x000fe40003800000 */
[----:B------:R-:W-:Y:S02]  /*3ee0*/  IMAD R10, R70, -0x2, R7 ;  /* 0xfffffffe460a7824 */ /* 0x000fe400078e0207 */
[----:B------:R-:W-:Y:S02]  /*3ef0*/  IMAD.IADD R0, R75, 0x1, -R0 ;  /* 0x000000014b007824 */ /* 0x000fe400078e0a00 */
[----:B------:R-:W-:Y:S02]  /*3f00*/  IMAD.IADD R10, R10, 0x1, -R11 ;  /* 0x000000010a0a7824 */ /* 0x000fe400078e0a0b */
[----:B0-----:R-:W-:-:S02]  /*3f10*/  IMAD R3, R15, R12, RZ ;  /* 0x0000000c0f037224 */ /* 0x001fc400078e02ff */
[----:B------:R-:W-:-:S04]  /*3f20*/  IMAD.WIDE.U32 R4, R14, R12, R4 ;  /* 0x0000000c0e047225 */ /* 0x000fc800078e0004 */
[----:B------:R-:W-:Y:S01]  /*3f30*/  IMAD R3, R14, R13, R3 ;  /* 0x0000000d0e037224 */ /* 0x000fe200078e0203 */
[----:B------:R-:W-:-:S03]  /*3f40*/  IADD3 R4, P0, R4, UR4, RZ ;  /* 0x0000000404047c10 */ /* 0x000fc6000ff1e0ff */
[----:B------:R-:W-:Y:S01]  /*3f50*/  IMAD.IADD R3, R5, 0x1, R3 ;  /* 0x0000000105037824 */ /* 0x000fe200078e0203 */
[----:B------:R-:W-:-:S04]  /*3f60*/  LEA R6, P1, R12, R4, 0x3 ;  /* 0x000000040c067211 */ /* 0x000fc800078218ff */
[----:B------:R-:W-:Y:S02]  /*3f70*/  IADD3.X R5, R3, UR5, RZ, P0, !PT ;  /* 0x0000000503057c10 */ /* 0x000fe400087fe4ff */
[----:B-----5:R-:W-:Y:S02]  /*3f80*/  ISETP.NE.AND P0, PT, R67, RZ, PT ;  /* 0x000000ff4300720c */ /* 0x020fe40003f05270 */
[----:B------:R-:W-:-:S11]  /*3f90*/  LEA.HI.X R7, R12, R5, R13, 0x3, P1 ;  /* 0x000000050c077211 */ /* 0x000fd600008f1c0d */
[----:B------:R-:W-:Y:S05]  /*3fa0*/  @!P0 BRA `(.L_x_37) ;  /* 0x0000001800488947 */ /* 0x000fea0003800000 */
[----:B------:R-:W0:Y:S01]  /*3fb0*/  LDC.64 R78, c[0x0][0x5b0] ;  /* 0x00016c00ff4e7b82 */ /* 0x000e220000000a00 */
[----:B------:R-:W-:Y:S01]  /*3fc0*/  ULDC.64 UR4, c[0x0][0x5b8] ;  /* 0x00016e0000047ab9 */ /* 0x000fe20000000a00 */
[----:B------:R-:W-:Y:S01]  /*3fd0*/  ISETP.GE.AND P3, PT, R10, 0x1, PT ;  /* 0x000000010a00780c */ /* 0x000fe20003f66270 */
[----:B------:R-:W-:Y:S01]  /*3fe0*/  IMAD.WIDE.U32 R8, R2, UR4, R8 ;  /* 0x0000000402087c25 */ /* 0x000fe2000f8e0008 */
[----:B------:R-:W-:Y:S02]  /*3ff0*/  BSSY B1, `(.L_x_38) ;  /* 0x000000e000017945 */ /* 0x000fe40003800000 */
[----:B------:R-:W-:Y:S01]  /*4000*/  ISETP.LT.OR P1, PT, R0, 0x1, !P3 ;  /* 0x000000010000780c */ /* 0x000fe20005f21670 */
[----:B------:R-:W-:Y:S01]  /*4010*/  IMAD R3, R21, UR4, RZ ;  /* 0x0000000415037c24 */ /* 0x000fe2000f8e02ff */
[----:B------:R-:W1:Y:S01]  /*4020*/  LDC.64 R80, c[0x0][0x5a8] ;  /* 0x00016a00ff507b82 */ /* 0x000e620000000a00 */
[----:B------:R-:W-:Y:S02]  /*4030*/  IADD3 R12, P0, R11, R8, RZ ;  /* 0x000000080b0c7210 */ /* 0x000fe40007f1e0ff */
[----:B------:R-:W-:-:S05]  /*4040*/  IMAD R3, R2, UR5, R3 ;  /* 0x0000000502037c24 */ /* 0x000fca000f8e0203 */
[----:B------:R-:W-:Y:S01]  /*4050*/  IADD3.X R13, R20, R9, R3, P0, !PT ;  /* 0x00000009140d7210 */ /* 0x000fe200007fe403 */
[-C--:B0-----:R-:W-:Y:S02]  /*4060*/  IMAD R8, R15, R78.reuse, RZ ;  /* 0x0000004e0f087224 */ /* 0x081fe400078e02ff */
[----:B------:R-:W-:-:S04]  /*4070*/  IMAD.WIDE.U32 R2, R14, R78, R12 ;  /* 0x0000004e0e027225 */ /* 0x000fc800078e000c */
[----:B------:R-:W-:Y:S01]  /*4080*/  IMAD R19, R14, R79, R8 ;  /* 0x0000004f0e137224 */ /* 0x000fe200078e0208 */
[----:B-1----:R-:W-:-:S04]  /*4090*/  IADD3 R2, P0, R2, R80, RZ ;  /* 0x0000005002027210 */ /* 0x002fc80007f1e0ff */
[----:B------:R-:W-:Y:S01]  /*40a0*/  IADD3.X R3, R81, R3, R19, P0, !PT ;  /* 0x0000000351037210 */ /* 0x000fe200007fe413 */
[----:B------:R-:W-:Y:S08]  /*40b0*/  @P1 BRA `(.L_x_39) ;  /* 0x0000000000041947 */ /* 0x000ff00003800000 */
[----:B------:R0:W5:Y:S02]  /*40c0*/  LDG.E.U8 R76, desc[UR46][R2.64] ;  /* 0x0000002e024c7981 */ /* 0x000164000c1e1100 */
.L_x_39:
[----:B------:R-:W-:Y:S05]  /*40d0*/  BSYNC B1 ;  /* 0x0000000000017941 */ /* 0x000fea0003800000 */
.L_x_38:
[----:B-----5:R-:W-:Y:S01]  /*40e0*/  LOP3.LUT R11, R76, 0xffff, RZ, 0xc0, !PT ;  /* 0x0000ffff4c0b7812 */ /* 0x020fe200078ec0ff */
[----:B------:R-:W-:Y:S01]  /*40f0*/  IMAD.SHL.U32 R8, R78, 0x8, RZ ;  /* 0x000000084e087824 */ /* 0x000fe200078e00ff */
[----:B------:R-:W-:Y:S01]  /*4100*/  ISETP.GE.AND P2, PT, R10, 0x2, PT ;  /* 0x000000020a00780c */ /* 0x000fe20003f46270 */
[----:B------:R-:W-:Y:S01]  /*4110*/  BSSY B1, `(.L_x_40) ;  /* 0x000000e000017945 */ /* 0x000fe20003800000 */
[----:B------:R-:W-:Y:S02]  /*4120*/  PRMT R20, R11, 0x8880, RZ ;  /* 0x000088800b147816 */ /* 0x000fe400000000ff */
[----:B------:R-:W-:Y:S02]  /*4130*/  ISETP.LT.OR P0, PT, R0, 0x1, !P2 ;  /* 0x000000010000780c */ /* 0x000fe40005701670 */
[----:B------:R-:W-:Y:S01]  /*4140*/  SHF.L.U64.HI R9, R78, 0x3, R79 ;  /* 0x000000034e097819 */ /* 0x000fe2000001024f */
[----:B------:R-:W-:-:S04]  /*4150*/  IMAD R11, R20, R67, RZ ;  /* 0x00000043140b7224 */ /* 0x000fc800078e02ff */
[----:B------:R-:W-:Y:S02]  /*4160*/  @!P1 IMAD R15, R56, R66, R11 ;  /* 0x00000042380f9224 */ /* 0x000fe400078e020b */
[----:B------:R-:W-:-:S03]  /*4170*/  IMAD.WIDE.U32 R8, R14, R78, R8 ;  /* 0x0000004e0e087225 */ /* 0x000fc600078e0008 */
[----:B------:R1:W-:Y:S01]  /*4180*/  @!P1 STG.E.U8 desc[UR46][R4.64], R15 ;  /* 0x0000000f04009986 */ /* 0x0003e2000c10112e */
[----:B------:R-:W-:Y:S01]  /*4190*/  IMAD.IADD R19, R19, 0x1, R9 ;  /* 0x0000000113137824 */ /* 0x000fe200078e0209 */
[----:B------:R-:W-:Y:S01]  /*41a0*/  IADD3 R8, P4, P5, R12, R80, R8 ;  /* 0x000000500c087210 */ /* 0x000fe20007d9e008 */
[----:B------:R-:W-:-:S12]  /*41b0*/  @P0 BRA `(.L_x_41) ;  /* 0x00000000000c0947 */ /* 0x000fd80003800000 */
[----:B------:R-:W2:Y:S02]  /*41c0*/  LDG.E.U8 R76, desc[UR46][R2.64+0x1] ;  /* 0x0000012e024c7981 */ /* 0x000ea4000c1e1100 */
[----:B--2---:R-:W-:-:S05]  /*41d0*/  PRMT R14, R76, 0x8880, RZ ;  /* 0x000088804c0e7816 */ /* 0x004fca00000000ff */
[----:B------:R-:W-:-:S07]  /*41e0*/  IMAD R11, R14, R67, RZ ;  /* 0x000000430e0b7224 */ /* 0x000fce00078e02ff */
.L_x_41:
[----:B------:R-:W-:Y:S05]  /*41f0*/  BSYNC B1 ;  /* 0x0000000000017941 */ /* 0x000fea0003800000 */
.L_x_40:
[----:B------:R-:W-:Y:S01]  /*4200*/  ISETP.LT.OR P3, PT, R0, 0x9, !P3 ;  /* 0x000000090000780c */ /* 0x000fe20005f61670 */
[----:B------:R-:W-:Y:S01]  /*4210*/  @!P0 IMAD R57, R57, R66, R11 ;  /* 0x0000004239398224 */ /* 0x000fe200078e020b */
[C---:B------:R-:W-:Y:S01]  /*4220*/  ISETP.GE.AND P1, PT, R10.reuse, 0x9, PT ;  /* 0x000000090a00780c */ /* 0x040fe20003f26270 */
[----:B------:R-:W-:Y:S01]  /*4230*/  BSSY B1, `(.L_x_42) ;  /* 0x000000b000017945 */ /* 0x000fe20003800000 */
[----:B------:R-:W-:Y:S02]  /*4240*/  IADD3.X R9, R13, R81, R19, P4, P5 ;  /* 0x000000510d097210 */ /* 0x000fe400027ea413 */
[----:B------:R2:W-:Y:S01]  /*4250*/  @!P0 STG.E.U8 desc[UR46][R4.64+0x1], R57 ;  /* 0x0000013904008986 */ /* 0x0005e2000c10112e */
[----:B------:R-:W-:Y:S02]  /*4260*/  ISETP.GE.AND P0, PT, R10, 0xa, PT ;  /* 0x0000000a0a00780c */ /* 0x000fe40003f06270 */
[C---:B------:R-:W-:Y:S02]  /*4270*/  ISETP.LT.OR P2, PT, R0.reuse, 0x9, !P2 ;  /* 0x000000090000780c */ /* 0x040fe40005741670 */
[----:B------:R-:W-:-:S02]  /*4280*/  ISETP.LT.OR P5, PT, R0, 0x1, !P1 ;  /* 0x000000010000780c */ /* 0x000fc40004fa1670 */
[----:B------:R-:W-:Y:S01]  /*4290*/  ISETP.LT.OR P4, PT, R0, 0x1, !P0 ;  /* 0x000000010000780c */ /* 0x000fe20004781670 */
[----:B------:R-:W-:-:S12]  /*42a0*/  @P3 BRA `(.L_x_43) ;  /* 0x00000000000c3947 */ /* 0x000fd80003800000 */
[----:B------:R-:W3:Y:S02]  /*42b0*/  LDG.E.U8 R76, desc[UR46][R8.64] ;  /* 0x0000002e084c7981 */ /* 0x000ee4000c1e1100 */
[----:B---3--:R-:W-:-:S05]  /*42c0*/  PRMT R12, R76, 0x8880, RZ ;  /* 0x000088804c0c7816 */ /* 0x008fca00000000ff */
[----:B------:R-:W-:-:S07]  /*42d0*/  IMAD R11, R12, R67, RZ ;  /* 0x000000430c0b7224 */ /* 0x000fce00078e02ff */
.L_x_43:
[----:B------:R-:W-:Y:S05]  /*42e0*/  BSYNC B1 ;  /* 0x0000000000017941 */ /* 0x000fea0003800000 */
.L_x_42:
[----:B------:R-:W-:Y:S01]  /*42f0*/  @!P3 IMAD R13, R58, R66, R11 ;  /* 0x000000423a0db224 */ /* 0x000fe200078e020b */
[----:B------:R-:W-:Y:S04]  /*4300*/  BSSY B1, `(.L_x_44) ;  /* 0x0000006000017945 */ /* 0x000fe80003800000 */
[----:B------:R3:W-:Y:S01]  /*4310*/  @!P3 STG.E.U8 desc[UR46][R6.64], R13 ;  /* 0x0000000d0600b986 */ /* 0x0007e2000c10112e */
[----:B------:R-:W-:Y:S05]  /*4320*/  @P2 BRA `(.L_x_45) ;  /* 0x00000000000c2947 */ /* 0x000fea0003800000 */
[----:B------:R-:W4:Y:S02]  /*4330*/  LDG.E.U8 R76, desc[UR46][R8.64+0x1] ;  /* 0x0000012e084c7981 */ /* 0x000f24000c1e1100 */
[----:B----4-:R-:W-:-:S05]  /*4340*/  PRMT R12, R76, 0x8880, RZ ;  /* 0x000088804c0c7816 */ /* 0x010fca00000000ff */
[----:B------:R-:W-:-:S07]  /*4350*/  IMAD R11, R12, R67, RZ ;  /* 0x000000430c0b7224 */ /* 0x000fce00078e02ff */
.L_x_45:
[----:B------:R-:W-:Y:S05]  /*4360*/  BSYNC B1 ;  /* 0x0000000000017941 */ /* 0x000fea0003800000 */
.L_x_44:
[----:B------:R-:W-:Y:S01]  /*4370*/  @!P2 IMAD R59, R59, R66, R11 ;  /* 0x000000423b3ba224 */ /* 0x000fe200078e020b */
[----:B------:R-:W-:Y:S04]  /*4380*/  BSSY B1, `(.L_x_46) ;  /* 0x0000006000017945 */ /* 0x000fe80003800000 */
[----:B------:R4:W-:Y:S01]  /*4390*/  @!P2 STG.E.U8 desc[UR46][R6.64+0x1], R59 ;  /* 0x0000013b0600a986 */ /* 0x0009e2000c10112e */
[----:B------:R-:W-:Y:S05]  /*43a0*/  @P5 BRA `(.L_x_47) ;  /* 0x00000000000c5947 */ /* 0x000fea0003800000 */
[----:B------:R-:W5:Y:S02]  /*43b0*/  LDG.E.U8 R76, desc[UR46][R2.64+0x8] ;  /* 0x0000082e024c7981 */ /* 0x000f64000c1e1100 */
[----:B-----5:R-:W-:-:S05]  /*43c0*/  PRMT R12, R76, 0x8880, RZ ;  /* 0x000088804c0c7816 */ /* 0x020fca00000000ff */
[----:B------:R-:W-:-:S07]  /*43d0*/  IMAD R11, R12, R67, RZ ;  /* 0x000000430c0b7224 */ /* 0x000fce00078e02ff */
.L_x_47:
[----:B------:R-:W-:Y:S05]  /*43e0*/  BSYNC B1 ;  /* 0x0000000000017941 */ /* 0x000fea0003800000 */
.L_x_46:
[----:B---3--:R-:W-:Y:S01]  /*43f0*/  @!P5 IMAD R13, R60, R66, R11 ;  /* 0x000000423c0dd224 */ /* 0x008fe200078e020b */
[----:B------:R-:W-:Y:S04]  /*4400*/  BSSY B1, `(.L_x_48) ;  /* 0x0000006000017945 */ /* 0x000fe80003800000 */
[----:B------:R3:W-:Y:S01]  /*4410*/  @!P5 STG.E.U8 desc[UR46][R4.64+0x8], R13 ;  /* 0x0000080d0400d986 */ /* 0x0007e2000c10112e */
[----:B------:R-:W-:Y:S05]  /*4420*/  @P4 BRA `(.L_x_49) ;  /* 0x00000000000c4947 */ /* 0x000fea0003800000 */
[----:B------:R-:W5:Y:S02]  /*4430*/  LDG.E.U8 R76, desc[UR46][R2.64+0x9] ;  /* 0x0000092e024c7981 */ /* 0x000f64000c1e1100 */
[----:B-----5:R-:W-:-:S05]  /*4440*/  PRMT R12, R76, 0x8880, RZ ;  /* 0x000088804c0c7816 */ /* 0x020fca00000000ff */
[----:B------:R-:W-:-:S07]  /*4450*/  IMAD R11, R12, R67, RZ ;  /* 0x000000430c0b7224 */ /* 0x000fce00078e02ff */
.L_x_49:
[----:B------:R-:W-:Y:S05]  /*4460*/  BSYNC B1 ;  /* 0x0000000000017941 */ /* 0x000fea0003800000 */
.L_x_48:
[----:B------:R-:W-:Y:S01]  /*4470*/  ISETP.LT.OR P1, PT, R0, 0x9, !P1 ;  /* 0x000000090000780c */ /* 0x000fe20004f21670 */
[----:B------:R-:W-:Y:S01]  /*4480*/  @!P4 IMAD R61, R61, R66, R11 ;  /* 0x000000423d3dc224 */ /* 0x000fe200078e020b */
[C---:B------:R-:W-:Y:S01]  /*4490*/  ISETP.GE.AND P3, PT, R10.reuse, 0x11, PT ;  /* 0x000000110a00780c */ /* 0x040fe20003f66270 */
[----:B------:R-:W-:Y:S01]  /*44a0*/  BSSY B1, `(.L_x_50) ;  /* 0x000000a000017945 */ /* 0x000fe20003800000 */
[----:B------:R-:W-:Y:S02]  /*44b0*/  ISETP.GE.AND P2, PT, R10, 0x12, PT ;  /* 0x000000120a00780c */ /* 0x000fe40003f46270 */
[----:B------:R0:W-:Y:S01]  /*44c0*/  @!P4 STG.E.U8 desc[UR46][R4.64+0x9], R61 ;  /* 0x0000093d0400c986 */ /* 0x0001e2000c10112e */
[C---:B------:R-:W-:Y:S02]  /*44d0*/  ISETP.LT.OR P0, PT, R0.reuse, 0x9, !P0 ;  /* 0x000000090000780c */ /* 0x040fe40004701670 */
[C---:B------:R-:W-:Y:S02]  /*44e0*/  ISETP.LT.OR P5, PT, R0.reuse, 0x1, !P3 ;  /* 0x000000010000780c */ /* 0x040fe40005fa1670 */
[----:B------:R-:W-:-:S02]  /*44f0*/  ISETP.LT.OR P4, PT, R0, 0x1, !P2 ;  /* 0x000000010000780c */ /* 0x000fc40005781670 */
[----:B------:R-:W-:Y:S11]  /*4500*/  @P1 BRA `(.L_x_51) ;  /* 0x00000000000c1947 */ /* 0x000ff60003800000 */
[----:B------:R-:W5:Y:S02]  /*4510*/  LDG.E.U8 R76, desc[UR46][R8.64+0x8] ;  /* 0x0000082e084c7981 */ /* 0x000f64000c1e1100 */
[----:B-----5:R-:W-:-:S05]  /*4520*/  PRMT R12, R76, 0x8880, RZ ;  /* 0x000088804c0c7816 */ /* 0x020fca00000000ff */
[----:B------:R-:W-:-:S07]  /*4530*/  IMAD R11, R12, R67, RZ ;  /* 0x000000430c0b7224 */ /* 0x000fce00078e02ff */
.L_x_51:
[----:B------:R-:W-:Y:S05]  /*4540*/  BSYNC B1 ;  /* 0x0000000000017941 */ /* 0x000fea0003800000 */
.L_x_50:
[----:B---3--:R-:W-:Y:S01]  /*4550*/  @!P1 IMAD R13, R62, R66, R11 ;  /* 0x000000423e0d9224 */ /* 0x008fe200078e020b */
[----:B------:R-:W-:Y:S04]  /*4560*/  BSSY B1, `(.L_x_52) ;  /* 0x0000006000017945 */ /* 0x000fe80003800000 */
[----:B------:R3:W-:Y:S01]  /*4570*/  @!P1 STG.E.U8 desc[UR46][R6.64+0x8], R13 ;  /* 0x0000080d06009986 */ /* 0x0007e2000c10112e */
[----:B------:R-:W-:Y:S05]  /*4580*/  @P0 BRA `(.L_x_53) ;  /* 0x00000000000c0947 */ /* 0x000fea0003800000 */
[----:B------:R-:W5:Y:S02]  /*4590*/  LDG.E.U8 R76, desc[UR46][R8.64+0x9] ;  /* 0x0000092e084c7981 */ /* 0x000f64000c1e1100 */
[----:B-----5:R-:W-:-:S05]  /*45a0*/  PRMT R12, R76, 0x8880, RZ ;  /* 0x000088804c0c7816 */ /* 0x020fca00000000ff */
[----:B------:R-:W-:-:S07]  /*45b0*/  IMAD R11, R12, R67, RZ ;  /* 0x000000430c0b7224 */ /* 0x000fce00078e02ff */
.L_x_53:
[----:B------:R-:W-:Y:S05]  /*45c0*/  BSYNC B1 ;  /* 0x0000000000017941 */ /* 0x000fea0003800000 */
.L_x_52:
[----:B------:R-:W-:Y:S01]  /*45d0*/  @!P0 IMAD R63, R63, R66, R11 ;  /* 0x000000423f3f8224 */ /* 0x000fe200078e020b */
[----:B------:R-:W-:Y:S04]  /*45e0*/  BSSY B1, `(.L_x_54) ;  /* 0x0000006000017945 */ /* 0x000fe80003800000 */
[----:B------:R0:W-:Y:S01]  /*45f0*/  @!P0 STG.E.U8 desc[UR46][R6.64+0x9], R63 ;  /* 0x0000093f06008986 */ /* 0x0001e2000c10112e */
[----:B------:R-:W-:Y:S05]  /*4600*/  @P5 BRA `(.L_x_55) ;  /* 0x00000000000c5947 */ /* 0x000fea0003800000 */
[----:B------:R-:W5:Y:S02]  /*4610*/  LDG.E.U8 R76, desc[UR46][R2.64+0x10] ;  /* 0x0000102e024c7981 */ /* 0x000f64000c1e1100 */
[----:B-----5:R-:W-:-:S05]  /*4620*/  PRMT R12, R76, 0x8880, RZ ;  /* 0x000088804c0c7816 */ /* 0x020fca00000000ff */
[----:B------:R-:W-:-:S07]  /*4630*/  IMAD R11, R12, R67, RZ ;  /* 0x000000430c0b7224 */ /* 0x000fce00078e02ff */
.L_x_55:
[----:B------:R-:W-:Y:S05]  /*4640*/  BSYNC B1 ;  /* 0x0000000000017941 */ /* 0x000fea0003800000 */
.L_x_54:
[----:B---3--:R-:W-:Y:S01]  /*4650*/  @!P5 IMAD R13, R48, R66, R11 ;  /* 0x00000042300dd224 */ /* 0x008fe200078e020b */
[----:B------:R-:W-:Y:S04]  /*4660*/  BSSY B1, `(.L_x_56) ;  /* 0x0000006000017945 */ /* 0x000fe80003800000 */
[----:B------:R3:W-:Y:S01]  /*4670*/  @!P5 STG.E.U8 desc[UR46][R4.64+0x10], R13 ;  /* 0x0000100d0400d986 */ /* 0x0007e2000c10112e */
[----:B------:R-:W-:Y:S05]  /*4680*/  @P4 BRA `(.L_x_57) ;  /* 0x00000000000c4947 */ /* 0x000fea0003800000 */
[----:B------:R-:W5:Y:S02]  /*4690*/  LDG.E.U8 R76, desc[UR46][R2.64+0x11] ;  /* 0x0000112e024c7981 */ /* 0x000f64000c1e1100 */
[----:B-----5:R-:W-:-:S05]  /*46a0*/  PRMT R12, R76, 0x8880, RZ ;  /* 0x000088804c0c7816 */ /* 0x020fca00000000ff */
[----:B------:R-:W-:-:S07]  /*46b0*/  IMAD R11, R12, R67, RZ ;  /* 0x000000430c0b7224 */ /* 0x000fce00078e02ff */
.L_x_57:
[----:B------:R-:W-:Y:S05]  /*46c0*/  BSYNC B1 ;  /* 0x0000000000017941 */ /* 0x000fea0003800000 */
.L_x_56:
        /* <DEDUP_REMOVED lines=13> */
.L_x_59:
[----:B------:R-:W-:Y:S05]  /*47a0*/  BSYNC B1 ;  /* 0x0000000000017941 */ /* 0x000fea0003800000 */
.L_x_58:
[----:B---3--:R-:W-:Y:S01]  /*47b0*/  @!P3 IMAD R13, R50, R66, R11 ;  /* 0x00000042320db224 */ /* 0x008fe200078e020b */
[----:B------:R-:W-:Y:S04]  /*47c0*/  BSSY B1, `(.L_x_60) ;  /* 0x0000006000017945 */ /* 0x000fe80003800000 */
[----:B------:R3:W-:Y:S01]  /*47d0*/  @!P3 STG.E.U8 desc[UR46][R6.64+0x10], R13 ;  /* 0x0000100d0600b986 */ /* 0x0007e2000c10112e */
[----:B------:R-:W-:Y:S05]  /*47e0*/  @P2 BRA `(.L_x_61) ;  /* 0x00000000000c2947 */ /* 0x000fea0003800000 */
[----:B------:R-:W5:Y:S02]  /*47f0*/  LDG.E.U8 R76, desc[UR46][R8.64+0x11] ;  /* 0x0000112e084c7981 */ /* 0x000f64000c1e1100 */
[----:B-----5:R-:W-:-:S05]  /*4800*/  PRMT R12, R76, 0x8880, RZ ;  /* 0x000088804c0c7816 */ /* 0x020fca00000000ff */
[----:B------:R-:W-:-:S07]  /*4810*/  IMAD R11, R12, R67, RZ ;  /* 0x000000430c0b7224 */ /* 0x000fce00078e02ff */
.L_x_61:
[----:B------:R-:W-:Y:S05]  /*4820*/  BSYNC B1 ;  /* 0x0000000000017941 */ /* 0x000fea0003800000 */
.L_x_60:
[----:B------:R-:W-:Y:S01]  /*4830*/  @!P2 IMAD R51, R51, R66, R11 ;  /* 0x000000423333a224 */ /* 0x000fe200078e020b */
[----:B------:R-:W-:Y:S04]  /*4840*/  BSSY B1, `(.L_x_62) ;  /* 0x0000006000017945 */ /* 0x000fe80003800000 */
[----:B------:R0:W-:Y:S01]  /*4850*/  @!P2 STG.E.U8 desc[UR46][R6.64+0x11], R51 ;  /* 0x000011330600a986 */ /* 0x0001e2000c10112e */
[----:B------:R-:W-:Y:S05]  /*4860*/  @P5 BRA `(.L_x_63) ;  /* 0x00000000000c5947 */ /* 0x000fea0003800000 */
[----:B------:R-:W5:Y:S02]  /*4870*/  LDG.E.U8 R76, desc[UR46][R2.64+0x18] ;  /* 0x0000182e024c7981 */ /* 0x000f64000c1e1100 */
[----:B-----5:R-:W-:-:S05]  /*4880*/  PRMT R12, R76, 0x8880, RZ ;  /* 0x000088804c0c7816 */ /* 0x020fca00000000ff */
[----:B------:R-:W-:-:S07]  /*4890*/  IMAD R11, R12, R67, RZ ;  /* 0x000000430c0b7224 */ /* 0x000fce00078e02ff */
.L_x_63:
[----:B------:R-:W-:Y:S05]  /*48a0*/  BSYNC B1 ;  /* 0x0000000000017941 */ /* 0x000fea0003800000 */
.L_x_62:
[----:B---3--:R-:W-:Y:S01]  /*48b0*/  @!P5 IMAD R13, R52, R66, R11 ;  /* 0x00000042340dd224 */ /* 0x008fe200078e020b */
[----:B------:R-:W-:Y:S04]  /*48c0*/  BSSY B1, `(.L_x_64) ;  /* 0x0000006000017945 */ /* 0x000fe80003800000 */
[----:B------:R3:W-:Y:S01]  /*48d0*/  @!P5 STG.E.U8 desc[UR46][R4.64+0x18], R13 ;  /* 0x0000180d0400d986 */ /* 0x0007e2000c10112e */
[----:B------:R-:W-:Y:S05]  /*48e0*/  @P4 BRA `(.L_x_65) ;  /* 0x00000000000c4947 */ /* 0x000fea0003800000 */
[----:B------:R-:W5:Y:S02]  /*48f0*/  LDG.E.U8 R76, desc[UR46][R2.64+0x19] ;  /* 0x0000192e024c7981 */ /* 0x000f64000c1e1100 */
[----:B-----5:R-:W-:-:S05]  /*4900*/  PRMT R12, R76, 0x8880, RZ ;  /* 0x000088804c0c7816 */ /* 0x020fca00000000ff */
[----:B------:R-:W-:-:S07]  /*4910*/  IMAD R11, R12, R67, RZ ;  /* 0x000000430c0b7224 */ /* 0x000fce00078e02ff */
.L_x_65:
[----:B------:R-:W-:Y:S05]  /*4920*/  BSYNC B1 ;  /* 0x0000000000017941 */ /* 0x000fea0003800000 */
.L_x_64:
        /* <DEDUP_REMOVED lines=13> */
.L_x_67:
[----:B------:R-:W-:Y:S05]  /*4a00*/  BSYNC B1 ;  /* 0x0000000000017941 */ /* 0x000fea0003800000 */
.L_x_66:
[----:B---3--:R-:W-:Y:S01]  /*4a10*/  @!P1 IMAD R13, R54, R66, R11 ;  /* 0x00000042360d9224 */ /* 0x008fe200078e020b */
[----:B------:R-:W-:Y:S04]  /*4a20*/  BSSY B1, `(.L_x_68) ;  /* 0x0000006000017945 */ /* 0x000fe80003800000 */
[----:B------:R3:W-:Y:S01]  /*4a30*/  @!P1 STG.E.U8 desc[UR46][R6.64+0x18], R13 ;  /* 0x0000180d06009986 */ /* 0x0007e2000c10112e */
[----:B------:R-:W-:Y:S05]  /*4a40*/  @P0 BRA `(.L_x_69) ;  /* 0x00000000000c0947 */ /* 0x000fea0003800000 */
[----:B------:R-:W5:Y:S02]  /*4a50*/  LDG.E.U8 R76, desc[UR46][R8.64+0x19] ;  /* 0x0000192e084c7981 */ /* 0x000f64000c1e1100 */
[----:B-----5:R-:W-:-:S05]  /*4a60*/  PRMT R12, R76, 0x8880, RZ ;  /* 0x000088804c0c7816 */ /* 0x020fca00000000ff */
[----:B------:R-:W-:-:S07]  /*4a70*/  IMAD R11, R12, R67, RZ ;  /* 0x000000430c0b7224 */ /* 0x000fce00078e02ff */
.L_x_69:
[----:B------:R-:W-:Y:S05]  /*4a80*/  BSYNC B1 ;  /* 0x0000000000017941 */ /* 0x000fea0003800000 */
.L_x_68:
[----:B------:R-:W-:Y:S01]  /*4a90*/  @!P0 IMAD R55, R55, R66, R11 ;  /* 0x0000004237378224 */ /* 0x000fe200078e020b */
[----:B------:R-:W-:Y:S04]  /*4aa0*/  BSSY B1, `(.L_x_70) ;  /* 0x0000006000017945 */ /* 0x000fe80003800000 */
[----:B------:R0:W-:Y:S01]  /*4ab0*/  @!P0 STG.E.U8 desc[UR46][R6.64+0x19], R55 ;  /* 0x0000193706008986 */ /* 0x0001e2000c10112e */
[----:B------:R-:W-:Y:S05]  /*4ac0*/  @P5 BRA `(.L_x_71) ;  /* 0x00000000000c5947 */ /* 0x000fea0003800000 */
[----:B------:R-:W5:Y:S02]  /*4ad0*/  LDG.E.U8 R76, desc[UR46][R2.64+0x20] ;  /* 0x0000202e024c7981 */ /* 0x000f64000c1e1100 */
[----:B-----5:R-:W-:-:S05]  /*4ae0*/  PRMT R12, R76, 0x8880, RZ ;  /* 0x000088804c0c7816 */ /* 0x020fca00000000ff */
[----:B------:R-:W-:-:S07]  /*4af0*/  IMAD R11, R12, R67, RZ ;  /* 0x000000430c0b7224 */ /* 0x000fce00078e02ff */
.L_x_71:
[----:B------:R-:W-:Y:S05]  /*4b00*/  BSYNC B1 ;  /* 0x0000000000017941 */ /* 0x000fea0003800000 */
.L_x_70:
[----:B---3--:R-:W-:Y:S01]  /*4b10*/  @!P5 IMAD R13, R40, R66, R11 ;  /* 0x00000042280dd224 */ /* 0x008fe200078e020b */
[----:B------:R-:W-:Y:S04]  /*4b20*/  BSSY B1, `(.L_x_72) ;  /* 0x0000006000017945 */ /* 0x000fe80003800000 */
[----:B------:R3:W-:Y:S01]  /*4b30*/  @!P5 STG.E.U8 desc[UR46][R4.64+0x20], R13 ;  /* 0x0000200d0400d986 */ /* 0x0007e2000c10112e */
[----:B------:R-:W-:Y:S05]  /*4b40*/  @P4 BRA `(.L_x_73) ;  /* 0x00000000000c4947 */ /* 0x000fea0003800000 */
[----:B------:R-:W5:Y:S02]  /*4b50*/  LDG.E.U8 R76, desc[UR46][R2.64+0x21] ;  /* 0x0000212e024c7981 */ /* 0x000f64000c1e1100 */
[----:B-----5:R-:W-:-:S05]  /*4b60*/  PRMT R12, R76, 0x8880, RZ ;  /* 0x000088804c0c7816 */ /* 0x020fca00000000ff */
[----:B------:R-:W-:-:S07]  /*4b70*/  IMAD R11, R12, R67, RZ ;  /* 0x000000430c0b7224 */ /* 0x000fce00078e02ff */
.L_x_73:
[----:B------:R-:W-:Y:S05]  /*4b80*/  BSYNC B1 ;  /* 0x0000000000017941 */ /* 0x000fea0003800000 */
.L_x_72:
        /* <DEDUP_REMOVED lines=13> */
.L_x_75:
[----:B------:R-:W-:Y:S05]  /*4c60*/  BSYNC B1 ;  /* 0x0000000000017941 */ /* 0x000fea0003800000 */
.L_x_74:
[----:B---3--:R-:W-:Y:S01]  /*4c70*/  @!P3 IMAD R13, R42, R66, R11 ;  /* 0x000000422a0db224 */ /* 0x008fe200078e020b */
[----:B------:R-:W-:Y:S04]  /*4c80*/  BSSY B1, `(.L_x_76) ;  /* 0x0000006000017945 */ /* 0x000fe80003800000 */
[----:B------:R3:W-:Y:S01]  /*4c90*/  @!P3 STG.E.U8 desc[UR46][R6.64+0x20], R13 ;  /* 0x0000200d0600b986 */ /* 0x0007e2000c10112e */
[----:B------:R-:W-:Y:S05]  /*4ca0*/  @P2 BRA `(.L_x_77) ;  /* 0x00000000000c2947 */ /* 0x000fea0003800000 */
[----:B------:R-:W5:Y:S02]  /*4cb0*/  LDG.E.U8 R76, desc[UR46][R8.64+0x21] ;  /* 0x0000212e084c7981 */ /* 0x000f64000c1e1100 */
[----:B-----5:R-:W-:-:S05]  /*4cc0*/  PRMT R12, R76, 0x8880, RZ ;  /* 0x000088804c0c7816 */ /* 0x020fca00000000ff */
[----:B------:R-:W-:-:S07]  /*4cd0*/  IMAD R11, R12, R67, RZ ;  /* 0x000000430c0b7224 */ /* 0x000fce00078e02ff */
.L_x_77:
[----:B------:R-:W-:Y:S05]  /*4ce0*/  BSYNC B1 ;  /* 0x0000000000017941 */ /* 0x000fea0003800000 */
.L_x_76:
[----:B------:R-:W-:Y:S01]  /*4cf0*/  @!P2 IMAD R43, R43, R66, R11 ;  /* 0x000000422b2ba224 */ /* 0x000fe200078e020b */
[----:B------:R-:W-:Y:S04]  /*4d00*/  BSSY B1, `(.L_x_78) ;  /* 0x0000006000017945 */ /* 0x000fe80003800000 */
[----:B------:R0:W-:Y:S01]  /*4d10*/  @!P2 STG.E.U8 desc[UR46][R6.64+0x21], R43 ;  /* 0x0000212b0600a986 */ /* 0x0001e2000c10112e */
[----:B------:R-:W-:Y:S05]  /*4d20*/  @P5 BRA `(.L_x_79) ;  /* 0x00000000000c5947 */ /* 0x000fea0003800000 */
[----:B------:R-:W5:Y:S02]  /*4d30*/  LDG.E.U8 R76, desc[UR46][R2.64+0x28] ;  /* 0x0000282e024c7981 */ /* 0x000f64000c1e1100 */
[----:B-----5:R-:W-:-:S05]  /*4d40*/  PRMT R12, R76, 0x8880, RZ ;  /* 0x000088804c0c7816 */ /* 0x020fca00000000ff */
[----:B------:R-:W-:-:S07]  /*4d50*/  IMAD R11, R12, R67, RZ ;  /* 0x000000430c0b7224 */ /* 0x000fce00078e02ff */
.L_x_79:
[----:B------:R-:W-:Y:S05]  /*4d60*/  BSYNC B1 ;  /* 0x0000000000017941 */ /* 0x000fea0003800000 */
.L_x_78:
[----:B---3--:R-:W-:Y:S01]  /*4d70*/  @!P5 IMAD R13, R44, R66, R11 ;  /* 0x000000422c0dd224 */ /* 0x008fe200078e020b */
[----:B------:R-:W-:Y:S04]  /*4d80*/  BSSY B1, `(.L_x_80) ;  /* 0x0000006000017945 */ /* 0x000fe80003800000 */
[----:B------:R3:W-:Y:S01]  /*4d90*/  @!P5 STG.E.U8 desc[UR46][R4.64+0x28], R13 ;  /* 0x0000280d0400d986 */ /* 0x0007e2000c10112e */
[----:B------:R-:W-:Y:S05]  /*4da0*/  @P4 BRA `(.L_x_81) ;  /* 0x00000000000c4947 */ /* 0x000fea0003800000 */
[----:B------:R-:W5:Y:S02]  /*4db0*/  LDG.E.U8 R76, desc[UR46][R2.64+0x29] ;  /* 0x0000292e024c7981 */ /* 0x000f64000c1e1100 */
[----:B-----5:R-:W-:-:S05]  /*4dc0*/  PRMT R12, R76, 0x8880, RZ ;  /* 0x000088804c0c7816 */ /* 0x020fca00000000ff */
[----:B------:R-:W-:-:S07]  /*4dd0*/  IMAD R11, R12, R67, RZ ;  /* 0x000000430c0b7224 */ /* 0x000fce00078e02ff */
.L_x_81:
[----:B------:R-:W-:Y:S05]  /*4de0*/  BSYNC B1 ;  /* 0x0000000000017941 */ /* 0x000fea0003800000 */
.L_x_80:
        /* <DEDUP_REMOVED lines=13> */
.L_x_83:
[----:B------:R-:W-:Y:S05]  /*4ec0*/  BSYNC B1 ;  /* 0x0000000000017941 */ /* 0x000fea0003800000 */
.L_x_82:
[----:B---3--:R-:W-:Y:S01]  /*4ed0*/  @!P1 IMAD R13, R46, R66, R11 ;  /* 0x000000422e0d9224 */ /* 0x008fe200078e020b */
[----:B------:R-:W-:Y:S04]  /*4ee0*/  BSSY B1, `(.L_x_84) ;  /* 0x0000006000017945 */ /* 0x000fe80003800000 */
[----:B------:R3:W-:Y:S01]  /*4ef0*/  @!P1 STG.E.U8 desc[UR46][R6.64+0x28], R13 ;  /* 0x0000280d06009986 */ /* 0x0007e2000c10112e */
[----:B------:R-:W-:Y:S05]  /*4f00*/  @P4 BRA `(.L_x_85) ;  /* 0x00000000000c4947 */ /* 0x000fea0003800000 */
[----:B------:R-:W5:Y:S02]  /*4f10*/  LDG.E.U8 R76, desc[UR46][R8.64+0x29] ;  /* 0x0000292e084c7981 */ /* 0x000f64000c1e1100 */
[----:B-----5:R-:W-:-:S05]  /*4f20*/  PRMT R12, R76, 0x8880, RZ ;  /* 0x000088804c0c7816 */ /* 0x020fca00000000ff */
[----:B------:R-:W-:-:S07]  /*4f30*/  IMAD R11, R12, R67, RZ ;  /* 0x000000430c0b7224 */ /* 0x000fce00078e02ff */
.L_x_85:
[----:B------:R-:W-:Y:S05]  /*4f40*/  BSYNC B1 ;  /* 0x0000000000017941 */ /* 0x000fea0003800000 */
.L_x_84:
[----:B------:R-:W-:Y:S01]  /*4f50*/  @!P4 IMAD R47, R47, R66, R11 ;  /* 0x000000422f2fc224 */ /* 0x000fe200078e020b */
[----:B------:R-:W-:Y:S04]  /*4f60*/  BSSY B1, `(.L_x_86) ;  /* 0x0000006000017945 */ /* 0x000fe80003800000 */
[----:B------:R0:W-:Y:S01]  /*4f70*/  @!P4 STG.E.U8 desc[UR46][R6.64+0x29], R47 ;  /* 0x0000292f0600c986 */ /* 0x0001e2000c10112e */
[----:B------:R-:W-:Y:S05]  /*4f80*/  @P5 BRA `(.L_x_87) ;  /* 0x00000000000c5947 */ /* 0x000fea0003800000 */
[----:B------:R-:W5:Y:S02]  /*4f90*/  LDG.E.U8 R76, desc[UR46][R2.64+0x30] ;  /* 0x0000302e024c7981 */ /* 0x000f64000c1e1100 */
[----:B-----5:R-:W-:-:S05]  /*4fa0*/  PRMT R12, R76, 0x8880, RZ ;  /* 0x000088804c0c7816 */ /* 0x020fca00000000ff */
[----:B------:R-:W-:-:S07]  /*4fb0*/  IMAD R11, R12, R67, RZ ;  /* 0x000000430c0b7224 */ /* 0x000fce00078e02ff */
.L_x_87:
[----:B------:R-:W-:Y:S05]  /*4fc0*/  BSYNC B1 ;  /* 0x0000000000017941 */ /* 0x000fea0003800000 */
.L_x_86:
[----:B---3--:R-:W-:Y:S01]  /*4fd0*/  @!P5 IMAD R13, R32, R66, R11 ;  /* 0x00000042200dd224 */ /* 0x008fe200078e020b */
[----:B------:R-:W-:Y:S04]  /*4fe0*/  BSSY B1, `(.L_x_88) ;  /* 0x0000006000017945 */ /* 0x000fe80003800000 */
[----:B------:R3:W-:Y:S01]  /*4ff0*/  @!P5 STG.E.U8 desc[UR46][R4.64+0x30], R13 ;  /* 0x0000300d0400d986 */ /* 0x0007e2000c10112e */
[----:B------:R-:W-:Y:S05]  /*5000*/  @P0 BRA `(.L_x_89) ;  /* 0x00000000000c0947 */ /* 0x000fea0003800000 */
[----:B------:R-:W5:Y:S02]  /*5010*/  LDG.E.U8 R76, desc[UR46][R2.64+0x31] ;  /* 0x0000312e024c7981 */ /* 0x000f64000c1e1100 */
[----:B-----5:R-:W-:-:S05]  /*5020*/  PRMT R12, R76, 0x8880, RZ ;  /* 0x000088804c0c7816 */ /* 0x020fca00000000ff */
[----:B------:R-:W-:-:S07]  /*5030*/  IMAD R11, R12, R67, RZ ;  /* 0x000000430c0b7224 */ /* 0x000fce00078e02ff */
.L_x_89:
[----:B------:R-:W-:Y:S05]  /*5040*/  BSYNC B1 ;  /* 0x0000000000017941 */ /* 0x000fea0003800000 */
.L_x_88:
        /* <DEDUP_REMOVED lines=13> */
.L_x_91:
[----:B------:R-:W-:Y:S05]  /*5120*/  BSYNC B1 ;  /* 0x0000000000017941 */ /* 0x000fea0003800000 */
.L_x_90:
[----:B---3--:R-:W-:Y:S01]  /*5130*/  @!P3 IMAD R13, R34, R66, R11 ;  /* 0x00000042220db224 */ /* 0x008fe200078e020b */
[----:B------:R-:W-:Y:S04]  /*5140*/  BSSY B1, `(.L_x_92) ;  /* 0x0000006000017945 */ /* 0x000fe80003800000 */
[----:B------:R3:W-:Y:S01]  /*5150*/  @!P3 STG.E.U8 desc[UR46][R6.64+0x30], R13 ;  /* 0x0000300d0600b986 */ /* 0x0007e2000c10112e */
[----:B------:R-:W-:Y:S05]  /*5160*/  @P2 BRA `(.L_x_93) ;  /* 0x00000000000c2947 */ /* 0x000fea0003800000 */
[----:B------:R-:W5:Y:S02]  /*5170*/  LDG.E.U8 R76, desc[UR46][R8.64+0x31] ;  /* 0x0000312e084c7981 */ /* 0x000f64000c1e1100 */
[----:B-----5:R-:W-:-:S05]  /*5180*/  PRMT R12, R76, 0x8880, RZ ;  /* 0x000088804c0c7816 */ /* 0x020fca00000000ff */
[----:B------:R-:W-:-:S07]  /*5190*/  IMAD R11, R12, R67, RZ ;  /* 0x000000430c0b7224 */ /* 0x000fce00078e02ff */
.L_x_93:
[----:B------:R-:W-:Y:S05]  /*51a0*/  BSYNC B1 ;  /* 0x0000000000017941 */ /* 0x000fea0003800000 */
.L_x_92:
[----:B------:R-:W-:Y:S01]  /*51b0*/  @!P2 IMAD R35, R35, R66, R11 ;  /* 0x000000422323a224 */ /* 0x000fe200078e020b */
[----:B------:R-:W-:Y:S04]  /*51c0*/  BSSY B1, `(.L_x_94) ;  /* 0x0000006000017945 */ /* 0x000fe80003800000 */
[----:B------:R0:W-:Y:S01]  /*51d0*/  @!P2 STG.E.U8 desc[UR46][R6.64+0x31], R35 ;  /* 0x000031230600a986 */ /* 0x0001e2000c10112e */
[----:B------:R-:W-:Y:S05]  /*51e0*/  @P0 BRA `(.L_x_95) ;  /* 0x00000000000c0947 */ /* 0x000fea0003800000 */
[----:B------:R-:W5:Y:S02]  /*51f0*/  LDG.E.U8 R76, desc[UR46][R2.64+0x38] ;  /* 0x0000382e024c7981 */ /* 0x000f64000c1e1100 */
[----:B-----5:R-:W-:-:S05]  /*5200*/  PRMT R12, R76, 0x8880, RZ ;  /* 0x000088804c0c7816 */ /* 0x020fca00000000ff */
[----:B------:R-:W-:-:S07]  /*5210*/  IMAD R11, R12, R67, RZ ;  /* 0x000000430c0b7224 */ /* 0x000fce00078e02ff */
.L_x_95:
[----:B------:R-:W-:Y:S05]  /*5220*/  BSYNC B1 ;  /* 0x0000000000017941 */ /* 0x000fea0003800000 */
.L_x_94:
[----:B---3--:R-:W-:Y:S01]  /*5230*/  @!P0 IMAD R13, R36, R66, R11 ;  /* 0x00000042240d8224 */ /* 0x008fe200078e020b */
[----:B------:R-:W-:Y:S04]  /*5240*/  BSSY B1, `(.L_x_96) ;  /* 0x0000006000017945 */ /* 0x000fe80003800000 */
[----:B------:R3:W-:Y:S01]  /*5250*/  @!P0 STG.E.U8 desc[UR46][R4.64+0x38], R13 ;  /* 0x0000380d04008986 */ /* 0x0007e2000c10112e */
[----:B------:R-:W-:Y:S05]  /*5260*/  @P5 BRA `(.L_x_97) ;  /* 0x00000000000c5947 */ /* 0x000fea0003800000 */
[----:B------:R-:W5:Y:S02]  /*5270*/  LDG.E.U8 R76, desc[UR46][R2.64+0x39] ;  /* 0x0000392e024c7981 */ /* 0x000f64000c1e1100 */
[----:B-----5:R-:W-:-:S05]  /*5280*/  PRMT R12, R76, 0x8880, RZ ;  /* 0x000088804c0c7816 */ /* 0x020fca00000000ff */
[----:B------:R-:W-:-:S07]  /*5290*/  IMAD R11, R12, R67, RZ ;  /* 0x000000430c0b7224 */ /* 0x000fce00078e02ff */
.L_x_97:
[----:B------:R-:W-:Y:S05]  /*52a0*/  BSYNC B1 ;  /* 0x0000000000017941 */ /* 0x000fea0003800000 */
.L_x_96:
        /* <DEDUP_REMOVED lines=13> */
.L_x_99:
[----:B------:R-:W-:Y:S05]  /*5380*/  BSYNC B1 ;  /* 0x0000000000017941 */ /* 0x000fea0003800000 */
.L_x_98:
[----:B---3--:R-:W-:Y:S01]  /*5390*/  @!P4 IMAD R13, R38, R66, R11 ;  /* 0x00000042260dc224 */ /* 0x008fe200078e020b */
[----:B------:R-:W-:Y:S04]  /*53a0*/  BSSY B1, `(.L_x_100) ;  /* 0x0000006000017945 */ /* 0x000fe80003800000 */
[----:B------:R3:W-:Y:S01]  /*53b0*/  @!P4 STG.E.U8 desc[UR46][R6.64+0x38], R13 ;  /* 0x0000380d0600c986 */ /* 0x0007e2000c10112e */
[----:B------:R-:W-:Y:S05]  /*53c0*/  @P1 BRA `(.L_x_101) ;  /* 0x00000000000c1947 */ /* 0x000fea0003800000 */
[----:B------:R-:W5:Y:S02]  /*53d0*/  LDG.E.U8 R76, desc[UR46][R8.64+0x39] ;  /* 0x0000392e084c7981 */ /* 0x000f64000c1e1100 */
[----:B-----5:R-:W-:-:S05]  /*53e0*/  PRMT R12, R76, 0x8880, RZ ;  /* 0x000088804c0c7816 */ /* 0x020fca00000000ff */
[----:B------:R-:W-:-:S07]  /*53f0*/  IMAD R11, R12, R67, RZ ;  /* 0x000000430c0b7224 */ /* 0x000fce00078e02ff */
.L_x_101:
[----:B------:R-:W-:Y:S05]  /*5400*/  BSYNC B1 ;  /* 0x0000000000017941 */ /* 0x000fea0003800000 */
.L_x_100:
[----:B------:R-:W-:Y:S01]  /*5410*/  @!P1 IMAD R39, R39, R66, R11 ;  /* 0x0000004227279224 */ /* 0x000fe200078e020b */
[----:B------:R-:W-:Y:S04]  /*5420*/  BSSY B1, `(.L_x_102) ;  /* 0x0000006000017945 */ /* 0x000fe80003800000 */
[----:B------:R0:W-:Y:S01]  /*5430*/  @!P1 STG.E.U8 desc[UR46][R6.64+0x39], R39 ;  /* 0x0000392706009986 */ /* 0x0001e2000c10112e */
[----:B------:R-:W-:Y:S05]  /*5440*/  @P3 BRA `(.L_x_103) ;  /* 0x00000000000c3947 */ /* 0x000fea0003800000 */
[----:B------:R-:W5:Y:S02]  /*5450*/  LDG.E.U8 R76, desc[UR46][R2.64+0x40] ;  /* 0x0000402e024c7981 */ /* 0x000f64000c1e1100 */
[----:B-----5:R-:W-:-:S05]  /*5460*/  PRMT R12, R76, 0x8880, RZ ;  /* 0x000088804c0c7816 */ /* 0x020fca00000000ff */
[----:B------:R-:W-:-:S07]  /*5470*/  IMAD R11, R12, R67, RZ ;  /* 0x000000430c0b7224 */ /* 0x000fce00078e02ff */
.L_x_103:
[----:B------:R-:W-:Y:S05]  /*5480*/  BSYNC B1 ;  /* 0x0000000000017941 */ /* 0x000fea0003800000 */
.L_x_102:
[----:B---3--:R-:W-:Y:S01]  /*5490*/  @!P3 IMAD R13, R24, R66, R11 ;  /* 0x00000042180db224 */ /* 0x008fe200078e020b */
[----:B------:R-:W-:Y:S04]  /*54a0*/  BSSY B1, `(.L_x_104) ;  /* 0x0000006000017945 */ /* 0x000fe80003800000 */
[----:B------:R3:W-:Y:S01]  /*54b0*/  @!P3 STG.E.U8 desc[UR46][R4.64+0x40], R13 ;  /* 0x0000400d0400b986 */ /* 0x0007e2000c10112e */
[----:B------:R-:W-:Y:S05]  /*54c0*/  @P5 BRA `(.L_x_105) ;  /* 0x00000000000c5947 */ /* 0x000fea0003800000 */
[----:B------:R-:W5:Y:S02]  /*54d0*/  LDG.E.U8 R76, desc[UR46][R2.64+0x41] ;  /* 0x0000412e024c7981 */ /* 0x000f64000c1e1100 */
[----:B-----5:R-:W-:-:S05]  /*54e0*/  PRMT R12, R76, 0x8880, RZ ;  /* 0x000088804c0c7816 */ /* 0x020fca00000000ff */
[----:B------:R-:W-:-:S07]  /*54f0*/  IMAD R11, R12, R67, RZ ;  /* 0x000000430c0b7224 */ /* 0x000fce00078e02ff */
.L_x_105:
[----:B------:R-:W-:Y:S05]  /*5500*/  BSYNC B1 ;  /* 0x0000000000017941 */ /* 0x000fea0003800000 */
.L_x_104:
        /* <DEDUP_REMOVED lines=9> */
[----:B------:R-:W-:Y:S01]  /*55a0*/  ISETP.LT.OR P3, PT, R0, 0x9, !P3 ;  /* 0x000000090000780c */ /* 0x000fe20005f61670 */
[----:B------:R-:W-:-:S12]  /*55b0*/  @P2 BRA `(.L_x_107) ;  /* 0x00000000000c2947 */ /* 0x000fd80003800000 */
[----:B------:R-:W5:Y:S02]  /*55c0*/  LDG.E.U8 R76, desc[UR46][R8.64+0x40] ;  /* 0x0000402e084c7981 */ /* 0x000f64000c1e1100 */
[----:B-----5:R-:W-:-:S05]  /*55d0*/  PRMT R10, R76, 0x8880, RZ ;  /* 0x000088804c0a7816 */ /* 0x020fca00000000ff */
[----:B------:R-:W-:-:S07]  /*55e0*/  IMAD R11, R10, R67, RZ ;  /* 0x000000430a0b7224 */ /* 0x000fce00078e02ff */
.L_x_107:
[----:B------:R-:W-:Y:S05]  /*55f0*/  BSYNC B1 ;  /* 0x0000000000017941 */ /* 0x000fea0003800000 */
.L_x_106:
[----:B---3--:R-:W-:Y:S01]  /*5600*/  @!P2 IMAD R13, R26, R66, R11 ;  /* 0x000000421a0da224 */ /* 0x008fe200078e020b */
[----:B------:R-:W-:Y:S04]  /*5610*/  BSSY B1, `(.L_x_108) ;  /* 0x0000006000017945 */ /* 0x000fe80003800000 */
[----:B------:R3:W-:Y:S01]  /*5620*/  @!P2 STG.E.U8 desc[UR46][R6.64+0x40], R13 ;  /* 0x0000400d0600a986 */ /* 0x0007e2000c10112e */
[----:B------:R-:W-:Y:S05]  /*5630*/  @P0 BRA `(.L_x_109) ;  /* 0x00000000000c0947 */ /* 0x000fea0003800000 */
[----:B------:R-:W5:Y:S02]  /*5640*/  LDG.E.U8 R76, desc[UR46][R8.64+0x41] ;  /* 0x0000412e084c7981 */ /* 0x000f64000c1e1100 */
[----:B-----5:R-:W-:-:S05]  /*5650*/  PRMT R10, R76, 0x8880, RZ ;  /* 0x000088804c0a7816 */ /* 0x020fca00000000ff */
[----:B------:R-:W-:-:S07]  /*5660*/  IMAD R11, R10, R67, RZ ;  /* 0x000000430a0b7224 */ /* 0x000fce00078e02ff */
.L_x_109:
[----:B------:R-:W-:Y:S05]  /*5670*/  BSYNC B1 ;  /* 0x0000000000017941 */ /* 0x000fea0003800000 */
.L_x_108:
[----:B------:R-:W-:Y:S01]  /*5680*/  @!P0 IMAD R27, R27, R66, R11 ;  /* 0x000000421b1b8224 */ /* 0x000fe200078e020b */
[----:B------:R-:W-:Y:S04]  /*5690*/  BSSY B1, `(.L_x_110) ;  /* 0x0000006000017945 */ /* 0x000fe80003800000 */
[----:B------:R0:W-:Y:S01]  /*56a0*/  @!P0 STG.E.U8 desc[UR46][R6.64+0x41], R27 ;  /* 0x0000411b06008986 */ /* 0x0001e2000c10112e */
[----:B------:R-:W-:Y:S05]  /*56b0*/  @P5 BRA `(.L_x_111) ;  /* 0x00000000000c5947 */ /* 0x000fea0003800000 */
[----:B------:R-:W5:Y:S02]  /*56c0*/  LDG.E.U8 R76, desc[UR46][R2.64+0x48] ;  /* 0x0000482e024c7981 */ /* 0x000f64000c1e1100 */
[----:B-----5:R-:W-:-:S05]  /*56d0*/  PRMT R10, R76, 0x8880, RZ ;  /* 0x000088804c0a7816 */ /* 0x020fca00000000ff */
[----:B------:R-:W-:-:S07]  /*56e0*/  IMAD R11, R10, R67, RZ ;  /* 0x000000430a0b7224 */ /* 0x000fce00078e02ff */
.L_x_111:
[----:B------:R-:W-:Y:S05]  /*56f0*/  BSYNC B1 ;  /* 0x0000000000017941 */ /* 0x000fea0003800000 */
.L_x_110:
[----:B---3--:R-:W-:Y:S01]  /*5700*/  @!P5 IMAD R13, R28, R66, R11 ;  /* 0x000000421c0dd224 */ /* 0x008fe200078e020b */
[----:B------:R-:W-:Y:S04]  /*5710*/  BSSY B1, `(.L_x_112) ;  /* 0x0000006000017945 */ /* 0x000fe80003800000 */
[----:B------:R3:W-:Y:S01]  /*5720*/  @!P5 STG.E.U8 desc[UR46][R4.64+0x48], R13 ;  /* 0x0000480d0400d986 */ /* 0x0007e2000c10112e */
[----:B------:R-:W-:Y:S05]  /*5730*/  @P4 BRA `(.L_x_113) ;  /* 0x00000000000c4947 */ /* 0x000fea0003800000 */
[----:B------:R-:W5:Y:S02]  /*5740*/  LDG.E.U8 R76, desc[UR46][R2.64+0x49] ;  /* 0x0000492e024c7981 */ /* 0x000f64000c1e1100 */
[----:B-----5:R-:W-:-:S05]  /*5750*/  PRMT R10, R76, 0x8880, RZ ;  /* 0x000088804c0a7816 */ /* 0x020fca00000000ff */
[----:B------:R-:W-:-:S07]  /*5760*/  IMAD R11, R10, R67, RZ ;  /* 0x000000430a0b7224 */ /* 0x000fce00078e02ff */
.L_x_113:
[----:B------:R-:W-:Y:S05]  /*5770*/  BSYNC B1 ;  /* 0x0000000000017941 */ /* 0x000fea0003800000 */
.L_x_112:
[----:B------:R-:W-:Y:S01]  /*5780*/  @!P4 IMAD R29, R29, R66, R11 ;  /* 0x000000421d1dc224 */ /* 0x000fe200078e020b */
[----:B------:R-:W-:Y:S04]  /*5790*/  BSSY B1, `(.L_x_114) ;  /* 0x0000006000017945 */ /* 0x000fe80003800000 */
[----:B------:R0:W-:Y:S01]  /*57a0*/  @!P4 STG.E.U8 desc[UR46][R4.64+0x49], R29 ;  /* 0x0000491d0400c986 */ /* 0x0001e2000c10112e */
[----:B------:R-:W-:Y:S05]  /*57b0*/  @P3 BRA `(.L_x_115) ;  /* 0x00000000000c3947 */ /* 0x000fea0003800000 */
[----:B------:R-:W0:Y:S02]  /*57c0*/  LDG.E.U8 R76, desc[UR46][R8.64+0x48] ;  /* 0x0000482e084c7981 */ /* 0x000e24000c1e1100 */
[----:B0-----:R-:W-:-:S05]  /*57d0*/  PRMT R2, R76, 0x8880, RZ ;  /* 0x000088804c027816 */ /* 0x001fca00000000ff */
[----:B------:R-:W-:-:S07]  /*57e0*/  IMAD R11, R2, R67, RZ ;  /* 0x00000043020b7224 */ /* 0x000fce00078e02ff */
.L_x_115:
[----:B------:R-:W-:Y:S05]  /*57f0*/  BSYNC B1 ;  /* 0x0000000000017941 */ /* 0x000fea0003800000 */
.L_x_114:
[----:B0-----:R-:W-:Y:S01]  /*5800*/  @!P3 IMAD R3, R30, R66, R11 ;  /* 0x000000421e03b224 */ /* 0x001fe200078e020b */
[----:B------:R-:W-:Y:S01]  /*5810*/  ISETP.LT.OR P1, PT, R0, 0x9, !P1 ;  /* 0x000000090000780c */ /* 0x000fe20004f21670 */
[----:B------:R-:W-:Y:S03]  /*5820*/  BSSY B1, `(.L_x_116) ;  /* 0x0000006000017945 */ /* 0x000fe60003800000 */
[----:B------:R0:W-:Y:S09]  /*5830*/  @!P3 STG.E.U8 desc[UR46][R6.64+0x48], R3 ;  /* 0x000048030600b986 */ /* 0x0001f2000c10112e */
[----:B------:R-:W-:Y:S05]  /*5840*/  @P1 BRA `(.L_x_117) ;  /* 0x00000000000c1947 */ /* 0x000fea0003800000 */
[----:B------:R-:W5:Y:S02]  /*5850*/  LDG.E.U8 R76, desc[UR46][R8.64+0x49] ;  /* 0x0000492e084c7981 */ /* 0x000f64000c1e1100 */
[----:B-----5:R-:W-:-:S05]  /*5860*/  PRMT R0, R76, 0x8880, RZ ;  /* 0x000088804c007816 */ /* 0x020fca00000000ff */
[----:B------:R-:W-:-:S07]  /*5870*/  IMAD R11, R0, R67, RZ ;  /* 0x00000043000b7224 */ /* 0x000fce00078e02ff */
.L_x_117:
[----:B------:R-:W-:Y:S05]  /*5880*/  BSYNC B1 ;  /* 0x0000000000017941 */ /* 0x000fea0003800000 */
.L_x_116:
[----:B------:R-:W-:Y:S01]  /*5890*/  IMAD R11, R31, R66, R11 ;  /* 0x000000421f0b7224 */ /* 0x000fe200078e020b */
[----:B------:R-:W-:Y:S06]  /*58a0*/  @P1 BRA `(.L_x_118) ;  /* 0x0000000800381947 */ /* 0x000fec0003800000 */
[----:B------:R0:W-:Y:S01]  /*58b0*/  STG.E.U8 desc[UR46][R6.64+0x49], R11 ;  /* 0x0000490b06007986 */ /* 0x0001e2000c10112e */
[----:B------:R-:W-:Y:S05]  /*58c0*/  BRA `(.L_x_118) ;  /* 0x0000000800307947 */ /* 0x000fea0003800000 */
.L_x_37:
[C---:B------:R-:W-:Y:S02]  /*58d0*/  ISETP.GE.AND P1, PT, R10.reuse, 0x1, PT ;  /* 0x000000010a00780c */ /* 0x040fe40003f26270 */
[----:B------:R-:W-:Y:S02]  /*58e0*/  ISETP.GE.AND P2, PT, R10, 0x2, PT ;  /* 0x000000020a00780c */ /* 0x000fe40003f46270 */
[C---:B------:R-:W-:Y:S02]  /*58f0*/  ISETP.LT.OR P4, PT, R0.reuse, 0x1, !P1 ;  /* 0x000000010000780c */ /* 0x040fe40004f81670 */
[C---:B------:R-:W-:Y:S02]  /*5900*/  ISETP.LT.OR P5, PT, R0.reuse, 0x1, !P2 ;  /* 0x000000010000780c */ /* 0x040fe400057a1670 */
[C---:B------:R-:W-:Y:S02]  /*5910*/  ISETP.LT.OR P1, PT, R0.reuse, 0x9, !P1 ;  /* 0x000000090000780c */ /* 0x040fe40004f21670 */
[----:B------:R-:W-:-:S02]  /*5920*/  ISETP.LT.OR P2, PT, R0, 0x9, !P2 ;  /* 0x000000090000780c */ /* 0x000fc40005741670 */
[C---:B------:R-:W-:Y:S02]  /*5930*/  ISETP.GE.AND P3, PT, R10.reuse, 0x9, PT ;  /* 0x000000090a00780c */ /* 0x040fe40003f66270 */
[----:B------:R-:W-:-:S03]  /*5940*/  ISETP.GE.AND P0, PT, R10, 0xa, PT ;  /* 0x0000000a0a00780c */ /* 0x000fc60003f06270 */
[-C--:B------:R-:W-:Y:S02]  /*5950*/  @!P4 IMAD R3, R56, R66.reuse, RZ ;  /* 0x000000423803c224 */ /* 0x080fe400078e02ff */
[-C--:B------:R-:W-:Y:S02]  /*5960*/  @!P5 IMAD R57, R57, R66.reuse, RZ ;  /* 0x000000423939d224 */ /* 0x080fe400078e02ff */
[-C--:B------:R-:W-:Y:S01]  /*5970*/  @!P1 IMAD R9, R58, R66.reuse, RZ ;  /* 0x000000423a099224 */ /* 0x080fe200078e02ff */
[----:B------:R0:W-:Y:S01]  /*5980*/  @!P4 STG.E.U8 desc[UR46][R4.64], R3 ;  /* 0x000000030400c986 */ /* 0x0001e2000c10112e */
[C---:B------:R-:W-:Y:S01]  /*5990*/  ISETP.LT.OR P4, PT, R0.reuse, 0x1, !P3 ;  /* 0x000000010000780c */ /* 0x040fe20005f81670 */
[----:B------:R-:W-:Y:S02]  /*59a0*/  @!P2 IMAD R59, R59, R66, RZ ;  /* 0x000000423b3ba224 */ /* 0x000fe400078e02ff */
[----:B------:R-:W-:Y:S01]  /*59b0*/  @!P5 STG.E.U8 desc[UR46][R4.64+0x1], R57 ;  /* 0x000001390400d986 */ /* 0x000fe2000c10112e */
[----:B------:R-:W-:-:S02]  /*59c0*/  ISETP.LT.OR P5, PT, R0, 0x1, !P0 ;  /* 0x000000010000780c */ /* 0x000fc400047a1670 */
[C---:B------:R-:W-:Y:S01]  /*59d0*/  ISETP.LT.OR P0, PT, R0.reuse, 0x9, !P0 ;  /* 0x000000090000780c */ /* 0x040fe20004701670 */
[----:B------:R1:W-:Y:S01]  /*59e0*/  @!P1 STG.E.U8 desc[UR46][R6.64], R9 ;  /* 0x0000000906009986 */ /* 0x0003e2000c10112e */
[----:B------:R-:W-:Y:S02]  /*59f0*/  ISETP.LT.OR P1, PT, R0, 0x9, !P3 ;  /* 0x000000090000780c */ /* 0x000fe40005f21670 */
[C---:B------:R-:W-:Y:S01]  /*5a00*/  ISETP.GE.AND P3, PT, R10.reuse, 0x11, PT ;  /* 0x000000110a00780c */ /* 0x040fe20003f66270 */
[----:B------:R-:W-:Y:S01]  /*5a10*/  @!P2 STG.E.U8 desc[UR46][R6.64+0x1], R59 ;  /* 0x0000013b0600a986 */ /* 0x000fe2000c10112e */
[----:B------:R-:W-:Y:S01]  /*5a20*/  ISETP.GE.AND P2, PT, R10, 0x12, PT ;  /* 0x000000120a00780c */ /* 0x000fe20003f46270 */
[----:B------:R-:W-:-:S04]  /*5a30*/  @!P4 IMAD R11, R60, R66, RZ ;  /* 0x000000423c0bc224 */ /* 0x000fc800078e02ff */
[-C--:B------:R-:W-:Y:S01]  /*5a40*/  @!P5 IMAD R61, R61, R66.reuse, RZ ;  /* 0x000000423d3dd224 */ /* 0x080fe200078e02ff */
[----:B------:R-:W-:Y:S01]  /*5a50*/  @!P4 STG.E.U8 desc[UR46][R4.64+0x8], R11 ;  /* 0x0000080b0400c986 */ /* 0x000fe2000c10112e */
[C---:B------:R-:W-:Y:S01]  /*5a60*/  ISETP.LT.OR P4, PT, R0.reuse, 0x1, !P3 ;  /* 0x000000010000780c */ /* 0x040fe20005f81670 */
[-C--:B------:R-:W-:Y:S02]  /*5a70*/  @!P0 IMAD R63, R63, R66.reuse, RZ ;  /* 0x000000423f3f8224 */ /* 0x080fe400078e02ff */
[----:B------:R-:W-:Y:S01]  /*5a80*/  @!P5 STG.E.U8 desc[UR46][R4.64+0x9], R61 ;  /* 0x0000093d0400d986 */ /* 0x000fe2000c10112e */
[----:B------:R-:W-:Y:S01]  /*5a90*/  ISETP.LT.OR P5, PT, R0, 0x1, !P2 ;  /* 0x000000010000780c */ /* 0x000fe200057a1670 */
[----:B0-----:R-:W-:Y:S01]  /*5aa0*/  @!P1 IMAD R3, R62, R66, RZ ;  /* 0x000000423e039224 */ /* 0x001fe200078e02ff */
[----:B------:R-:W-:Y:S01]  /*5ab0*/  ISETP.LT.OR P2, PT, R0, 0x9, !P2 ;  /* 0x000000090000780c */ /* 0x000fe20005741670 */
[----:B------:R-:W-:Y:S01]  /*5ac0*/  @!P0 STG.E.U8 desc[UR46][R6.64+0x9], R63 ;  /* 0x0000093f06008986 */ /* 0x000fe2000c10112e */
[----:B------:R-:W-:-:S03]  /*5ad0*/  ISETP.GE.AND P0, PT, R10, 0x1a, PT ;  /* 0x0000001a0a00780c */ /* 0x000fc60003f06270 */
[----:B------:R0:W-:Y:S01]  /*5ae0*/  @!P1 STG.E.U8 desc[UR46][R6.64+0x8], R3 ;  /* 0x0000080306009986 */ /* 0x0001e2000c10112e */
[----:B------:R-:W-:Y:S01]  /*5af0*/  ISETP.LT.OR P1, PT, R0, 0x9, !P3 ;  /* 0x000000090000780c */ /* 0x000fe20005f21670 */
[----:B-1----:R-:W-:Y:S01]  /*5b00*/  @!P4 IMAD R9, R48, R66, RZ ;  /* 0x000000423009c224 */ /* 0x002fe200078e02ff */
[----:B------:R-:W-:-:S03]  /*5b10*/  ISETP.GE.AND P3, PT, R10, 0x19, PT ;  /* 0x000000190a00780c */ /* 0x000fc60003f66270 */
[-C--:B------:R-:W-:Y:S01]  /*5b20*/  @!P5 IMAD R49, R49, R66.reuse, RZ ;  /* 0x000000423131d224 */ /* 0x080fe200078e02ff */
[----:B------:R-:W-:Y:S01]  /*5b30*/  @!P4 STG.E.U8 desc[UR46][R4.64+0x10], R9 ;  /* 0x000010090400c986 */ /* 0x000fe2000c10112e */
[C---:B------:R-:W-:Y:S01]  /*5b40*/  ISETP.LT.OR P4, PT, R0.reuse, 0x1, !P3 ;  /* 0x000000010000780c */ /* 0x040fe20005f81670 */
[-C--:B------:R-:W-:Y:S02]  /*5b50*/  @!P2 IMAD R51, R51, R66.reuse, RZ ;  /* 0x000000423333a224 */ /* 0x080fe400078e02ff */
[----:B------:R-:W-:Y:S01]  /*5b60*/  @!P5 STG.E.U8 desc[UR46][R4.64+0x11], R49 ;  /* 0x000011310400d986 */ /* 0x000fe2000c10112e */
[----:B------:R-:W-:Y:S02]  /*5b70*/  ISETP.LT.OR P5, PT, R0, 0x1, !P0 ;  /* 0x000000010000780c */ /* 0x000fe400047a1670 */
[----:B0-----:R-:W-:Y:S01]  /*5b80*/  @!P1 IMAD R3, R50, R66, RZ ;  /* 0x0000004232039224 */ /* 0x001fe200078e02ff */
[----:B------:R-:W-:Y:S01]  /*5b90*/  @!P2 STG.E.U8 desc[UR46][R6.64+0x11], R51 ;  /* 0x000011330600a986 */ /* 0x000fe2000c10112e */
[----:B------:R-:W-:-:S02]  /*5ba0*/  ISETP.LT.OR P0, PT, R0, 0x9, !P0 ;  /* 0x000000090000780c */ /* 0x000fc40004701670 */
[----:B------:R-:W-:Y:S01]  /*5bb0*/  ISETP.GE.AND P2, PT, R10, 0x22, PT ;  /* 0x000000220a00780c */ /* 0x000fe20003f46270 */
[----:B------:R0:W-:Y:S01]  /*5bc0*/  @!P1 STG.E.U8 desc[UR46][R6.64+0x10], R3 ;  /* 0x0000100306009986 */ /* 0x0001e2000c10112e */
[----:B------:R-:W-:Y:S01]  /*5bd0*/  ISETP.LT.OR P1, PT, R0, 0x9, !P3 ;  /* 0x000000090000780c */ /* 0x000fe20005f21670 */
[----:B------:R-:W-:Y:S01]  /*5be0*/  @!P4 IMAD R11, R52, R66, RZ ;  /* 0x00000042340bc224 */ /* 0x000fe200078e02ff */
[----:B------:R-:W-:-:S03]  /*5bf0*/  ISETP.GE.AND P3, PT, R10, 0x21, PT ;  /* 0x000000210a00780c */ /* 0x000fc60003f66270 */
[-C--:B------:R-:W-:Y:S01]  /*5c00*/  @!P5 IMAD R53, R53, R66.reuse, RZ ;  /* 0x000000423535d224 */ /* 0x080fe200078e02ff */
[----:B------:R-:W-:Y:S01]  /*5c10*/  @!P4 STG.E.U8 desc[UR46][R4.64+0x18], R11 ;  /* 0x0000180b0400c986 */ /* 0x000fe2000c10112e */
[C---:B------:R-:W-:Y:S02]  /*5c20*/  ISETP.LT.OR P4, PT, R0.reuse, 0x1, !P3 ;  /* 0x000000010000780c */ /* 0x040fe40005f81670 */
[-C--:B------:R-:W-:Y:S01]  /*5c30*/  @!P0 IMAD R55, R55, R66.reuse, RZ ;  /* 0x0000004237378224 */ /* 0x080fe200078e02ff */
[----:B------:R-:W-:Y:S01]  /*5c40*/  @!P5 STG.E.U8 desc[UR46][R4.64+0x19], R53 ;  /* 0x000019350400d986 */ /* 0x000fe2000c10112e */
[----:B------:R-:W-:Y:S02]  /*5c50*/  ISETP.LT.OR P5, PT, R0, 0x1, !P2 ;  /* 0x000000010000780c */ /* 0x000fe400057a1670 */
[----:B0-----:R-:W-:Y:S01]  /*5c60*/  @!P1 IMAD R3, R54, R66, RZ ;  /* 0x0000004236039224 */ /* 0x001fe200078e02ff */
[----:B------:R-:W-:Y:S01]  /*5c70*/  ISETP.LT.OR P2, PT, R0, 0x9, !P2 ;  /* 0x000000090000780c */ /* 0x000fe20005741670 */
[----:B------:R-:W-:Y:S01]  /*5c80*/  @!P0 STG.E.U8 desc[UR46][R6.64+0x19], R55 ;  /* 0x0000193706008986 */ /* 0x000fe2000c10112e */
[----:B------:R-:W-:-:S03]  /*5c90*/  ISETP.GE.AND P0, PT, R10, 0x2a, PT ;  /* 0x0000002a0a00780c */ /* 0x000fc60003f06270 */
[----:B------:R0:W-:Y:S01]  /*5ca0*/  @!P1 STG.E.U8 desc[UR46][R6.64+0x18], R3 ;  /* 0x0000180306009986 */ /* 0x0001e2000c10112e */
[-C--:B------:R-:W-:Y:S01]  /*5cb0*/  @!P4 IMAD R9, R40, R66.reuse, RZ ;  /* 0x000000422809c224 */ /* 0x080fe200078e02ff */
[----:B------:R-:W-:Y:S02]  /*5cc0*/  ISETP.LT.OR P1, PT, R0, 0x9, !P3 ;  /* 0x000000090000780c */ /* 0x000fe40005f21670 */
[----:B------:R-:W-:Y:S01]  /*5cd0*/  ISETP.GE.AND P3, PT, R10, 0x29, PT ;  /* 0x000000290a00780c */ /* 0x000fe20003f66270 */
[-C--:B------:R-:W-:Y:S01]  /*5ce0*/  @!P5 IMAD R41, R41, R66.reuse, RZ ;  /* 0x000000422929d224 */ /* 0x080fe200078e02ff */
[----:B------:R-:W-:Y:S02]  /*5cf0*/  @!P4 STG.E.U8 desc[UR46][R4.64+0x20], R9 ;  /* 0x000020090400c986 */ /* 0x000fe4000c10112e */
[C---:B------:R-:W-:Y:S01]  /*5d00*/  ISETP.LT.OR P4, PT, R0.reuse, 0x1, !P3 ;  /* 0x000000010000780c */ /* 0x040fe20005f81670 */
[----:B------:R-:W-:Y:S01]  /*5d10*/  @!P2 IMAD R43, R43, R66, RZ ;  /* 0x000000422b2ba224 */ /* 0x000fe200078e02ff */
[----:B------:R-:W-:Y:S01]  /*5d20*/  @!P5 STG.E.U8 desc[UR46][R4.64+0x21], R41 ;  /* 0x000021290400d986 */ /* 0x000fe2000c10112e */
[----:B------:R-:W-:-:S02]  /*5d30*/  ISETP.LT.OR P5, PT, R0, 0x1, !P0 ;  /* 0x000000010000780c */ /* 0x000fc400047a1670 */
[----:B------:R-:W-:Y:S01]  /*5d40*/  ISETP.LT.OR P3, PT, R0, 0x9, !P3 ;  /* 0x000000090000780c */ /* 0x000fe20005f61670 */
[----:B------:R-:W-:Y:S01]  /*5d50*/  @!P2 STG.E.U8 desc[UR46][R6.64+0x21], R43 ;  /* 0x0000212b0600a986 */ /* 0x000fe2000c10112e */
[-C--:B0-----:R-:W-:Y:S01]  /*5d60*/  @!P1 IMAD R3, R42, R66.reuse, RZ ;  /* 0x000000422a039224 */ /* 0x081fe200078e02ff */
[----:B------:R-:W-:Y:S02]  /*5d70*/  ISETP.LT.OR P2, PT, R0, 0x9, !P0 ;  /* 0x000000090000780c */ /* 0x000fe40004741670 */
[----:B------:R-:W-:Y:S02]  /*5d80*/  ISETP.GE.AND P0, PT, R10, 0x32, PT ;  /* 0x000000320a00780c */ /* 0x000fe40003f06270 */
[----:B------:R0:W-:Y:S01]  /*5d90*/  @!P1 STG.E.U8 desc[UR46][R6.64+0x20], R3 ;  /* 0x0000200306009986 */ /* 0x0001e2000c10112e */
[-C--:B------:R-:W-:Y:S01]  /*5da0*/  @!P4 IMAD R11, R44, R66.reuse, RZ ;  /* 0x000000422c0bc224 */ /* 0x080fe200078e02ff */
[----:B------:R-:W-:Y:S02]  /*5db0*/  ISETP.GE.AND P1, PT, R10, 0x31, PT ;  /* 0x000000310a00780c */ /* 0x000fe40003f26270 */
[----:B------:R-:W-:-:S02]  /*5dc0*/  @!P5 IMAD R45, R45, R66, RZ ;  /* 0x000000422d2dd224 */ /* 0x000fc400078e02ff */
[----:B------:R-:W-:Y:S01]  /*5dd0*/  @!P4 STG.E.U8 desc[UR46][R4.64+0x28], R11 ;  /* 0x0000280b0400c986 */ /* 0x000fe2000c10112e */
[C---:B------:R-:W-:Y:S02]  /*5de0*/  ISETP.LT.OR P4, PT, R0.reuse, 0x1, !P1 ;  /* 0x000000010000780c */ /* 0x040fe40004f81670 */
[-C--:B------:R-:W-:Y:S01]  /*5df0*/  @!P2 IMAD R47, R47, R66.reuse, RZ ;  /* 0x000000422f2fa224 */ /* 0x080fe200078e02ff */
[----:B------:R-:W-:Y:S01]  /*5e00*/  @!P5 STG.E.U8 desc[UR46][R4.64+0x29], R45 ;  /* 0x0000292d0400d986 */ /* 0x000fe2000c10112e */
[----:B------:R-:W-:Y:S01]  /*5e10*/  ISETP.LT.OR P5, PT, R0, 0x1, !P0 ;  /* 0x000000010000780c */ /* 0x000fe200047a1670 */
[-C--:B0-----:R-:W-:Y:S01]  /*5e20*/  @!P3 IMAD R3, R46, R66.reuse, RZ ;  /* 0x000000422e03b224 */ /* 0x081fe200078e02ff */
[C---:B------:R-:W-:Y:S01]  /*5e30*/  ISETP.LT.OR P1, PT, R0.reuse, 0x9, !P1 ;  /* 0x000000090000780c */ /* 0x040fe20004f21670 */
[----:B------:R-:W-:Y:S01]  /*5e40*/  @!P2 STG.E.U8 desc[UR46][R6.64+0x29], R47 ;  /* 0x0000292f0600a986 */ /* 0x000fe2000c10112e */
[----:B------:R-:W-:Y:S02]  /*5e50*/  ISETP.LT.OR P0, PT, R0, 0x9, !P0 ;  /* 0x000000090000780c */ /* 0x000fe40004701670 */
[C---:B------:R-:W-:Y:S01]  /*5e60*/  ISETP.GE.AND P2, PT, R10.reuse, 0x3a, PT ;  /* 0x0000003a0a00780c */ /* 0x040fe20003f46270 */
[----:B------:R0:W-:Y:S01]  /*5e70*/  @!P3 STG.E.U8 desc[UR46][R6.64+0x28], R3 ;  /* 0x000028030600b986 */ /* 0x0001e2000c10112e */
[----:B------:R-:W-:Y:S01]  /*5e80*/  ISETP.GE.AND P3, PT, R10, 0x39, PT ;  /* 0x000000390a00780c */ /* 0x000fe20003f66270 */
[----:B------:R-:W-:-:S04]  /*5e90*/  @!P4 IMAD R9, R32, R66, RZ ;  /* 0x000000422009c224 */ /* 0x000fc800078e02ff */
[-C--:B------:R-:W-:Y:S01]  /*5ea0*/  @!P5 IMAD R33, R33, R66.reuse, RZ ;  /* 0x000000422121d224 */ /* 0x080fe200078e02ff */
[----:B------:R-:W-:Y:S01]  /*5eb0*/  @!P4 STG.E.U8 desc[UR46][R4.64+0x30], R9 ;  /* 0x000030090400c986 */ /* 0x000fe2000c10112e */
[C---:B------:R-:W-:Y:S02]  /*5ec0*/  ISETP.LT.OR P4, PT, R0.reuse, 0x1, !P3 ;  /* 0x000000010000780c */ /* 0x040fe40005f81670 */
[-C--:B------:R-:W-:Y:S01]  /*5ed0*/  @!P0 IMAD R35, R35, R66.reuse, RZ ;  /* 0x0000004223238224 */ /* 0x080fe200078e02ff */
[----:B------:R-:W-:Y:S01]  /*5ee0*/  @!P5 STG.E.U8 desc[UR46][R4.64+0x31], R33 ;  /* 0x000031210400d986 */ /* 0x000fe2000c10112e */
[----:B------:R-:W-:Y:S01]  /*5ef0*/  ISETP.LT.OR P5, PT, R0, 0x1, !P2 ;  /* 0x000000010000780c */ /* 0x000fe200057a1670 */
[----:B0-----:R-:W-:Y:S01]  /*5f00*/  @!P1 IMAD R3, R34, R66, RZ ;  /* 0x0000004222039224 */ /* 0x001fe200078e02ff */
[----:B------:R-:W-:Y:S01]  /*5f10*/  ISETP.LT.OR P3, PT, R0, 0x9, !P3 ;  /* 0x000000090000780c */ /* 0x000fe20005f61670 */
[----:B------:R-:W-:Y:S01]  /*5f20*/  @!P0 STG.E.U8 desc[UR46][R6.64+0x31], R35 ;  /* 0x0000312306008986 */ /* 0x000fe2000c10112e */
[----:B------:R-:W-:-:S02]  /*5f30*/  ISETP.GE.AND P0, PT, R10, 0x42, PT ;  /* 0x000000420a00780c */ /* 0x000fc40003f06270 */
[----:B------:R-:W-:Y:S01]  /*5f40*/  ISETP.LT.OR P2, PT, R0, 0x9, !P2 ;  /* 0x000000090000780c */ /* 0x000fe20005741670 */
[----:B------:R0:W-:Y:S01]  /*5f50*/  @!P1 STG.E.U8 desc[UR46][R6.64+0x30], R3 ;  /* 0x0000300306009986 */ /* 0x0001e2000c10112e */
[----:B------:R-:W-:Y:S01]  /*5f60*/  ISETP.GE.AND P1, PT, R10, 0x41, PT ;  /* 0x000000410a00780c */ /* 0x000fe20003f26270 */
[----:B------:R-:W-:-:S04]  /*5f70*/  @!P4 IMAD R11, R36, R66, RZ ;  /* 0x00000042240bc224 */ /* 0x000fc800078e02ff */
[-C--:B------:R-:W-:Y:S01]  /*5f80*/  @!P5 IMAD R37, R37, R66.reuse, RZ ;  /* 0x000000422525d224 */ /* 0x080fe200078e02ff */
[----:B------:R-:W-:Y:S01]  /*5f90*/  @!P4 STG.E.U8 desc[UR46][R4.64+0x38], R11 ;  /* 0x0000380b0400c986 */ /* 0x000fe2000c10112e */
[C---:B------:R-:W-:Y:S02]  /*5fa0*/  ISETP.LT.OR P4, PT, R0.reuse, 0x1, !P1 ;  /* 0x000000010000780c */ /* 0x040fe40004f81670 */
[C---:B------:R-:W-:Y:S01]  /*5fb0*/  ISETP.LT.OR P1, PT, R0.reuse, 0x9, !P1 ;  /* 0x000000090000780c */ /* 0x040fe20004f21670 */
[----:B------:R-:W-:Y:S01]  /*5fc0*/  @!P5 STG.E.U8 desc[UR46][R4.64+0x39], R37 ;  /* 0x000039250400d986 */ /* 0x000fe2000c10112e */
[----:B------:R-:W-:Y:S01]  /*5fd0*/  ISETP.LT.OR P5, PT, R0, 0x1, !P0 ;  /* 0x000000010000780c */ /* 0x000fe200047a1670 */
[-C--:B0-----:R-:W-:Y:S01]  /*5fe0*/  @!P3 IMAD R3, R38, R66.reuse, RZ ;  /* 0x000000422603b224 */ /* 0x081fe200078e02ff */
[----:B------:R-:W-:Y:S01]  /*5ff0*/  ISETP.LT.OR P0, PT, R0, 0x9, !P0 ;  /* 0x000000090000780c */ /* 0x000fe20004701670 */
[----:B------:R-:W-:-:S03]  /*6000*/  @!P2 IMAD R39, R39, R66, RZ ;  /* 0x000000422727a224 */ /* 0x000fc600078e02ff */
[----:B------:R0:W-:Y:S01]  /*6010*/  @!P3 STG.E.U8 desc[UR46][R6.64+0x38], R3 ;  /* 0x000038030600b986 */ /* 0x0001e2000c10112e */
[----:B------:R-:W-:Y:S02]  /*6020*/  ISETP.GE.AND P3, PT, R10, 0x4a, PT ;  /* 0x0000004a0a00780c */ /* 0x000fe40003f66270 */
[-C--:B------:R-:W-:Y:S01]  /*6030*/  @!P4 IMAD R9, R24, R66.reuse, RZ ;  /* 0x000000421809c224 */ /* 0x080fe200078e02ff */
[----:B------:R-:W-:Y:S01]  /*6040*/  @!P2 STG.E.U8 desc[UR46][R6.64+0x39], R39 ;  /* 0x000039270600a986 */ /* 0x000fe2000c10112e */
[----:B------:R-:W-:Y:S02]  /*6050*/  ISETP.GE.AND P2, PT, R10, 0x49, PT ;  /* 0x000000490a00780c */ /* 0x000fe40003f46270 */
[-C--:B------:R-:W-:Y:S01]  /*6060*/  @!P5 IMAD R25, R25, R66.reuse, RZ ;  /* 0x000000421919d224 */ /* 0x080fe200078e02ff */
[----:B------:R1:W-:Y:S01]  /*6070*/  @!P4 STG.E.U8 desc[UR46][R4.64+0x40], R9 ;  /* 0x000040090400c986 */ /* 0x0003e2000c10112e */
[C---:B------:R-:W-:Y:S01]  /*6080*/  ISETP.LT.OR P4, PT, R0.reuse, 0x1, !P2 ;  /* 0x000000010000780c */ /* 0x040fe20005781670 */
[-C--:B------:R-:W-:Y:S01]  /*6090*/  @!P0 IMAD R27, R27, R66.reuse, RZ ;  /* 0x000000421b1b8224 */ /* 0x080fe200078e02ff */
[C---:B------:R-:W-:Y:S01]  /*60a0*/  ISETP.LT.OR P2, PT, R0.reuse, 0x9, !P2 ;  /* 0x000000090000780c */ /* 0x040fe20005741670 */
[----:B------:R2:W-:Y:S01]  /*60b0*/  @!P5 STG.E.U8 desc[UR46][R4.64+0x41], R25 ;  /* 0x000041190400d986 */ /* 0x0005e2000c10112e */
[----:B------:R-:W-:Y:S01]  /*60c0*/  ISETP.LT.OR P5, PT, R0, 0x1, !P3 ;  /* 0x000000010000780c */ /* 0x000fe20005fa1670 */
[-C--:B0-----:R-:W-:Y:S01]  /*60d0*/  @!P1 IMAD R3, R26, R66.reuse, RZ ;  /* 0x000000421a039224 */ /* 0x081fe200078e02ff */
[----:B------:R-:W-:Y:S01]  /*60e0*/  ISETP.LT.OR P3, PT, R0, 0x9, !P3 ;  /* 0x000000090000780c */ /* 0x000fe20005f61670 */
[----:B------:R2:W-:Y:S04]  /*60f0*/  @!P0 STG.E.U8 desc[UR46][R6.64+0x41], R27 ;  /* 0x0000411b06008986 */ /* 0x0005e8000c10112e */
[----:B------:R2:W-:Y:S02]  /*6100*/  @!P1 STG.E.U8 desc[UR46][R6.64+0x40], R3 ;  /* 0x0000400306009986 */ /* 0x0005e4000c10112e */
[----:B------:R-:W-:-:S02]  /*6110*/  @!P4 IMAD R11, R28, R66, RZ ;  /* 0x000000421c0bc224 */ /* 0x000fc400078e02ff */
[-C--:B-1----:R-:W-:Y:S02]  /*6120*/  @!P2 IMAD R9, R30, R66.reuse, RZ ;  /* 0x000000421e09a224 */ /* 0x082fe400078e02ff */
[-C--:B------:R-:W-:Y:S01]  /*6130*/  @!P5 IMAD R29, R29, R66.reuse, RZ ;  /* 0x000000421d1dd224 */ /* 0x080fe200078e02ff */
[----:B------:R2:W-:Y:S01]  /*6140*/  @!P4 STG.E.U8 desc[UR46][R4.64+0x48], R11 ;  /* 0x0000480b0400c986 */ /* 0x0005e2000c10112e */
[----:B------:R-:W-:-:S03]  /*6150*/  @!P3 IMAD R31, R31, R66, RZ ;  /* 0x000000421f1fb224 */ /* 0x000fc600078e02ff */
[----:B------:R2:W-:Y:S04]  /*6160*/  @!P5 STG.E.U8 desc[UR46][R4.64+0x49], R29 ;  /* 0x0000491d0400d986 */ /* 0x0005e8000c10112e */
[----:B------:R2:W-:Y:S04]  /*6170*/  @!P2 STG.E.U8 desc[UR46][R6.64+0x48], R9 ;  /* 0x000048090600a986 */ /* 0x0005e8000c10112e */
[----:B------:R2:W-:Y:S02]  /*6180*/  @!P3 STG.E.U8 desc[UR46][R6.64+0x49], R31 ;  /* 0x0000491f0600b986 */ /* 0x0005e4000c10112e */
.L_x_118:
[----:B------:R-:W-:Y:S05]  /*6190*/  BSYNC B0 ;  /* 0x0000000000007941 */ /* 0x000fea0003800000 */
.L_x_36:
[----:B0-2---:R-:W2:Y:S01]  /*61a0*/  LDL.64 R2, [R1] ;  /* 0x0000000001027983 */ /* 0x005ea20000100a00 */
[----:B------:R-:W-:Y:S01]  /*61b0*/  ULDC.64 UR4, c[0x0][0x650] ;  /* 0x0001940000047ab9 */ /* 0x000fe20000000a00 */
[----:B------:R0:W-:Y:S01]  /*61c0*/  SYNCS.ARRIVE.TRANS64.A1T0 RZ, [R74+UR42], RZ ;  /* 0x000000ff4aff79a7 */ /* 0x0001e2000810002a */
[----:B------:R-:W-:Y:S01]  /*61d0*/  PRMT R0, RZ, 0x7610, R0 ;  /* 0x00007610ff007816 */ /* 0x000fe20000000000 */
[----:B------:R-:W-:Y:S02]  /*61e0*/  IMAD.MOV.U32 R19, RZ, RZ, -0x1 ;  /* 0xffffffffff137424 */ /* 0x000fe400078e00ff */
[----:B------:R-:W-:Y:S01]  /*61f0*/  IMAD.MOV.U32 R22, RZ, RZ, -0x1 ;  /* 0xffffffffff167424 */ /* 0x000fe200078e00ff */
[----:B--2---:R-:W-:-:S04]  /*6200*/  LEA R18, P0, R2, R18, 0x1 ;  /* 0x0000001202127211 */ /* 0x004fc800078008ff */
[----:B------:R-:W-:Y:S01]  /*6210*/  LEA.HI.X R17, R2, R17, R23, 0x1, P0 ;  /* 0x0000001102117211 */ /* 0x000fe200000f0c17 */
[----:B------:R-:W-:Y:S01]  /*6220*/  IMAD.MOV.U32 R2, RZ, RZ, -0x1 ;  /* 0xffffffffff027424 */ /* 0x000fe200078e00ff */
[----:B------:R-:W-:-:S04]  /*6230*/  ISETP.GE.U32.AND P0, PT, R18, UR4, PT ;  /* 0x0000000412007c0c */ /* 0x000fc8000bf06070 */
[----:B------:R-:W-:-:S13]  /*6240*/  ISETP.GE.U32.AND.EX P0, PT, R17, UR5, PT, P0 ;  /* 0x0000000511007c0c */ /* 0x000fda000bf06100 */
[----:B0-----:R-:W-:Y:S05]  /*6250*/  @P0 BRA `(.L_x_119) ;  /* 0x0000000400700947 */ /* 0x001fea0003800000 */
[----:B------:R-:W0:Y:S01]  /*6260*/  S2R R10, SR_CTAID.X ;  /* 0x00000000000a7919 */ /* 0x000e220000002500 */
[----:B------:R-:W2:Y:S01]  /*6270*/  LDC.64 R8, c[0x0][0x628] ;  /* 0x00018a00ff087b82 */ /* 0x000ea20000000a00 */
[----:B------:R-:W-:Y:S01]  /*6280*/  ULDC UR4, c[0x0][0x150] ;  /* 0x0000540000047ab9 */ /* 0x000fe20000000800 */
[----:B----4-:R-:W-:Y:S01]  /*6290*/  IMAD.MOV.U32 R6, RZ, RZ, R18 ;  /* 0x000000ffff067224 */ /* 0x010fe200078e0012 */
[----:B------:R-:W4:Y:S01]  /*62a0*/  S2R R20, SR_CTAID.Y ;  /* 0x0000000000147919 */ /* 0x000f220000002600 */
[----:B------:R-:W-:-:S04]  /*62b0*/  IMAD.MOV.U32 R7, RZ, RZ, R17 ;  /* 0x000000ffff077224 */ /* 0x000fc800078e0011 */
[----:B-1----:R-:W1:Y:S08]  /*62c0*/  LDC R15, c[0x0][0x144] ;  /* 0x00005100ff0f7b82 */ /* 0x002e700000000800 */
[----:B------:R-:W1:Y:S08]  /*62d0*/  LDC R0, c[0x0][0x630] ;  /* 0x00018c00ff007b82 */ /* 0x000e700000000800 */
[----:B---3--:R-:W3:Y:S01]  /*62e0*/  LDC.64 R12, c[0x0][0x620] ;  /* 0x00018800ff0c7b82 */ /* 0x008ee20000000a00 */
[----:B--2---:R-:W-:-:S04]  /*62f0*/  ISETP.NE.U32.AND P0, PT, R8, RZ, PT ;  /* 0x000000ff0800720c */ /* 0x004fc80003f05070 */
[----:B------:R-:W-:Y:S02]  /*6300*/  ISETP.NE.AND.EX P0, PT, R9, RZ, PT, P0 ;  /* 0x000000ff0900720c */ /* 0x000fe40003f05300 */
[----:B0-----:R-:W-:-:S05]  /*6310*/  I2FP.F32.U32 R2, R10 ;  /* 0x0000000a00027245 */ /* 0x001fca0000201000 */
[----:B------:R-:W-:-:S04]  /*6320*/  FMUL R2, R2, UR4 ;  /* 0x0000000402027c20 */ /* 0x000fc80008400000 */
[----:B------:R0:W2:Y:S02]  /*6330*/  F2I.U32.TRUNC.NTZ R14, R2 ;  /* 0x00000002000e7305 */ /* 0x0000a4000020f000 */
[----:B-1--4-:R-:W-:Y:S05]  /*6340*/  @!P0 BRA `(.L_x_120) ;  /* 0x0000000000288947 */ /* 0x012fea0003800000 */
[----:B------:R-:W1:Y:S02]  /*6350*/  LDC R3, c[0x0][0x634] ;  /* 0x00018d00ff037b82 */ /* 0x000e640000000800 */
[----:B-1----:R-:W-:-:S05]  /*6360*/  IADD3 R7, P0, R18, R3, RZ ;  /* 0x0000000312077210 */ /* 0x002fca0007f1e0ff */
[----:B------:R-:W-:-:S04]  /*6370*/  IMAD.X R11, RZ, RZ, R17, P0 ;  /* 0x000000ffff0b7224 */ /* 0x000fc800000e0611 */
[----:B0-----:R-:W-:-:S04]  /*6380*/  IMAD.WIDE.U32 R2, R11, R8, RZ ;  /* 0x000000080b027225 */ /* 0x001fc800078e00ff */
[----:B------:R-:W-:-:S04]  /*6390*/  IMAD.WIDE.U32 R4, P0, R7, R9, R2 ;  /* 0x0000000907047225 */ /* 0x000fc80007800002 */
[----:B------:R-:W-:-:S04]  /*63a0*/  IMAD.WIDE.U32 R2, R7, R8, RZ ;  /* 0x0000000807027225 */ /* 0x000fc800078e00ff */
[----:B------:R-:W-:Y:S01]  /*63b0*/  IMAD.X R7, RZ, RZ, RZ, P0 ;  /* 0x000000ffff077224 */ /* 0x000fe200000e06ff */
[----:B------:R-:W-:Y:S01]  /*63c0*/  IADD3 RZ, P0, R3, R4, RZ ;  /* 0x0000000403ff7210 */ /* 0x000fe20007f1e0ff */
[----:B------:R-:W-:-:S04]  /*63d0*/  IMAD.MOV.U32 R6, RZ, RZ, R5 ;  /* 0x000000ffff067224 */ /* 0x000fc800078e0005 */
[----:B------:R-:W-:-:S08]  /*63e0*/  IMAD.WIDE.U32.X R6, R11, R9, R6, P0 ;  /* 0x000000090b067225 */ /* 0x000fd000000e0406 */
.L_x_120:
[----:B------:R-:W1:Y:S01]  /*63f0*/  LDC.64 R26, c[0x0][0x640] ;  /* 0x00019000ff1a7b82 */ /* 0x000e620000000a00 */
[-C--:B------:R-:W-:Y:S01]  /*6400*/  SHF.R.U64 R11, R6, R0.reuse, R7 ;  /* 0x00000000060b7219 */ /* 0x080fe20000001207 */
[----:B------:R-:W-:Y:S01]  /*6410*/  IMAD.MOV.U32 R19, RZ, RZ, R17 ;  /* 0x000000ffff137224 */ /* 0x000fe200078e0011 */
[----:B------:R-:W-:Y:S01]  /*6420*/  SHF.R.U32.HI R0, RZ, R0, R7 ;  /* 0x00000000ff007219 */ /* 0x000fe20000011607 */
[----:B--2---:R-:W-:Y:S01]  /*6430*/  IMAD.MOV R14, RZ, RZ, -R14 ;  /* 0x000000ffff0e7224 */ /* 0x004fe200078e0a0e */
[----:B------:R-:W-:Y:S01]  /*6440*/  IADD3 R5, P0, RZ, -R11, RZ ;  /* 0x8000000bff057210 */ /* 0x000fe20007f1e0ff */
[----:B------:R-:W-:Y:S01]  /*6450*/  ULDC UR4, c[0x0][0x154] ;  /* 0x0000550000047ab9 */ /* 0x000fe20000000800 */
[----:B------:R-:W-:Y:S01]  /*6460*/  IMAD.MOV.U32 R7, RZ, RZ, 0x1 ;  /* 0x00000001ff077424 */ /* 0x000fe200078e00ff */
[----:B------:R-:W2:Y:S01]  /*6470*/  LDC R4, c[0x0][0x618] ;  /* 0x00018600ff047b82 */ /* 0x000ea20000000800 */
[----:B------:R-:W-:Y:S02]  /*6480*/  IMAD R22, R15, R14, R10 ;  /* 0x0000000e0f167224 */ /* 0x000fe400078e020a */
[----:B------:R-:W-:-:S04]  /*6490*/  IMAD.X R3, RZ, RZ, ~R0, P0 ;  /* 0x000000ffff037224 */ /* 0x000fc800000e0e00 */
[-C--:B---3--:R-:W-:Y:S01]  /*64a0*/  IMAD R0, R3, R12.reuse, RZ ;  /* 0x0000000c03007224 */ /* 0x088fe200078e02ff */
[----:B------:R-:W3:Y:S01]  /*64b0*/  LDC R6, c[0x0][0x608] ;  /* 0x00018200ff067b82 */ /* 0x000ee20000000800 */
[----:B0-----:R-:W-:-:S04]  /*64c0*/  IMAD.WIDE.U32 R2, R5, R12, R18 ;  /* 0x0000000c05027225 */ /* 0x001fc800078e0012 */
[----:B------:R-:W-:Y:S01]  /*64d0*/  IMAD R5, R5, R13, R0 ;  /* 0x0000000d05057224 */ /* 0x000fe200078e0200 */
[----:B------:R-:W-:Y:S02]  /*64e0*/  I2FP.F32.U32 R0, R20 ;  /* 0x0000001400007245 */ /* 0x000fe40000201000 */
[----:B------:R-:W0:Y:S01]  /*64f0*/  LDC R24, c[0x0][0x658] ;  /* 0x00019600ff187b82 */ /* 0x000e220000000800 */
[----:B------:R-:W-:Y:S01]  /*6500*/  IMAD.IADD R3, R3, 0x1, R5 ;  /* 0x0000000103037824 */ /* 0x000fe200078e0205 */
[----:B-1----:R-:W-:Y:S01]  /*6510*/  ISETP.NE.U32.AND P0, PT, R26, RZ, PT ;  /* 0x000000ff1a00720c */ /* 0x002fe20003f05070 */
[----:B------:R-:W-:Y:S01]  /*6520*/  FMUL R0, R0, UR4 ;  /* 0x0000000400007c20 */ /* 0x000fe20008400000 */
[----:B------:R-:W-:Y:S02]  /*6530*/  IMAD.MOV.U32 R5, RZ, RZ, -0x1 ;  /* 0xffffffffff057424 */ /* 0x000fe400078e00ff */
[----:B------:R-:W-:Y:S01]  /*6540*/  ISETP.NE.AND.EX P0, PT, R27, RZ, PT, P0 ;  /* 0x000000ff1b00720c */ /* 0x000fe20003f05300 */
[----:B------:R1:W4:Y:S01]  /*6550*/  F2I.U32.TRUNC.NTZ R12, R0 ;  /* 0x00000000000c7305 */ /* 0x000322000020f000 */
[----:B------:R-:W1:Y:S01]  /*6560*/  LDC R15, c[0x0][0x148] ;  /* 0x00005200ff0f7b82 */ /* 0x000e620000000800 */
[----:B--2---:R-:W-:-:S02]  /*6570*/  SHF.R.U64 R10, R2, R4, R3 ;  /* 0x00000004020a7219 */ /* 0x004fc40000001203 */
[----:B------:R-:W-:-:S05]  /*6580*/  SHF.R.U32.HI R3, RZ, R4, R3 ;  /* 0x00000004ff037219 */ /* 0x000fca0000011603 */
[----:B------:R-:W2:Y:S01]  /*6590*/  LDC R14, c[0x0][0x600] ;  /* 0x00018000ff0e7b82 */ /* 0x000ea20000000800 */
[-CC-:B---3--:R-:W-:Y:S02]  /*65a0*/  SHF.R.U64 R8, R10, R6.reuse, R3.reuse ;  /* 0x000000060a087219 */ /* 0x188fe40000001203 */
[----:B------:R-:W-:-:S05]  /*65b0*/  SHF.R.U32.HI R3, RZ, R6, R3 ;  /* 0x00000006ff037219 */ /* 0x000fca0000011603 */
[----:B------:R-:W3:Y:S01]  /*65c0*/  LDC R21, c[0x0][0x648] ;  /* 0x00019200ff157b82 */ /* 0x000ee20000000800 */
[-CC-:B0-----:R-:W-:Y:S02]  /*65d0*/  SHF.R.U64 R13, R8, R24.reuse, R3.reuse ;  /* 0x00000018080d7219 */ /* 0x181fe40000001203 */
[-C--:B------:R-:W-:Y:S02]  /*65e0*/  SHF.L.U32 R5, R5, R24.reuse, RZ ;  /* 0x0000001805057219 */ /* 0x080fe400000006ff */
[-C--:B------:R-:W-:Y:S01]  /*65f0*/  SHF.R.U32.HI R3, RZ, R24.reuse, R3 ;  /* 0x00000018ff037219 */ /* 0x080fe20000011603 */
[----:B------:R-:W-:Y:S01]  /*6600*/  IMAD.MOV.U32 R2, RZ, RZ, R13 ;  /* 0x000000ffff027224 */ /* 0x000fe200078e000d */
[----:B------:R-:W-:Y:S01]  /*6610*/  SHF.L.U32 R24, R7, R24, RZ ;  /* 0x0000001807187219 */ /* 0x000fe200000006ff */
[----:B------:R-:W0:Y:S01]  /*6620*/  LDC R25, c[0x0][0x638] ;  /* 0x00018e00ff197b82 */ /* 0x000e220000000800 */
[----:B------:R-:W-:-:S07]  /*6630*/  LOP3.LUT R19, RZ, R5, RZ, 0x33, !PT ;  /* 0x00000005ff137212 */ /* 0x000fce00078e33ff */
[----:B------:R-:W0:Y:S01]  /*6640*/  LDC R28, c[0x0][0x610] ;  /* 0x00018400ff1c7b82 */ /* 0x000e220000000800 */
[----:B----4-:R-:W-:Y:S05]  /*6650*/  @!P0 BRA `(.L_x_121) ;  /* 0x0000000000288947 */ /* 0x010fea0003800000 */
[----:B-1----:R-:W1:Y:S02]  /*6660*/  LDC R0, c[0x0][0x64c] ;  /* 0x00019300ff007b82 */ /* 0x002e640000000800 */
[----:B-1----:R-:W-:-:S05]  /*6670*/  IADD3 R7, P0, R13, R0, RZ ;  /* 0x000000000d077210 */ /* 0x002fca0007f1e0ff */
        /* <DEDUP_REMOVED lines=8> */
.L_x_121:
[----:B------:R-:W4:Y:S01]  /*6700*/  LDC R4, c[0x0][0x65c] ;  /* 0x00019700ff047b82 */ /* 0x000f220000000800 */
[----:B-1-3--:R-:W-:Y:S01]  /*6710*/  SHF.R.U64 R0, R2, R21, R3 ;  /* 0x0000001502007219 */ /* 0x00afe20000001203 */
[----:B--2---:R-:W-:Y:S01]  /*6720*/  VIADD R3, R14, 0xffffffff ;  /* 0xffffffff0e037836 */ /* 0x004fe20000000000 */
[----:B------:R-:W-:Y:S01]  /*6730*/  LOP3.LUT R19, R8, R19, RZ, 0xc0, !PT ;  /* 0x0000001308137212 */ /* 0x000fe200078ec0ff */
[----:B------:R-:W-:Y:S02]  /*6740*/  IMAD.MOV R12, RZ, RZ, -R12 ;  /* 0x000000ffff0c7224 */ /* 0x000fe400078e0a0c */
[----:B------:R-:W-:Y:S01]  /*6750*/  IMAD.MOV R2, RZ, RZ, -R0 ;  /* 0x000000ffff027224 */ /* 0x000fe200078e0a00 */
[----:B------:R-:W-:Y:S01]  /*6760*/  LOP3.LUT R3, R10, R3, RZ, 0xc0, !PT ;  /* 0x000000030a037212 */ /* 0x000fe200078ec0ff */
[----:B------:R-:W-:Y:S02]  /*6770*/  IMAD R19, R24, R0, R19 ;  /* 0x0000000018137224 */ /* 0x000fe400078e0213 */
[----:B0-----:R-:W-:-:S04]  /*6780*/  IMAD R0, R2, R25, R13 ;  /* 0x0000001902007224 */ /* 0x001fc800078e020d */
[----:B------:R-:W-:Y:S01]  /*6790*/  IMAD R2, R0, R14, R3 ;  /* 0x0000000e00027224 */ /* 0x000fe200078e0203 */
[----:B----4-:R-:W-:Y:S01]  /*67a0*/  ISETP.NE.AND P0, PT, R4, 0x1, PT ;  /* 0x000000010400780c */ /* 0x010fe20003f05270 */
[----:B------:R-:W-:-:S05]  /*67b0*/  IMAD.MOV.U32 R4, RZ, RZ, 0x1 ;  /* 0x00000001ff047424 */ /* 0x000fca00078e00ff */
[----:B------:R-:W-:-:S07]  /*67c0*/  PRMT R0, R4, 0x7610, R0 ;  /* 0x0000761004007816 */ /* 0x000fce0000000000 */
[----:B------:R-:W-:-:S04]  /*67d0*/  @P0 IMAD R22, R15, R12, R20 ;  /* 0x0000000c0f160224 */ /* 0x000fc800078e0214 */
[----:B------:R-:W-:-:S05]  /*67e0*/  IMAD R19, R19, R28, R22 ;  /* 0x0000001c13137224 */ /* 0x000fca00078e0216 */
[----:B------:R-:W-:Y:S02]  /*67f0*/  SEL R22, R2, R19, !P0 ;  /* 0x0000001302167207 */ /* 0x000fe40004000000 */
[----:B------:R-:W-:Y:S01]  /*6800*/  SEL R19, R19, R2, !P0 ;  /* 0x0000000213137207 */ /* 0x000fe20004000000 */
[----:B------:R-:W-:-:S07]  /*6810*/  IMAD.MOV.U32 R2, RZ, RZ, R11 ;  /* 0x000000ffff027224 */ /* 0x000fce00078e000b */
.L_x_119:
[----:B------:R-:W-:Y:S02]  /*6820*/  LOP3.LUT P0, RZ, R0, 0xff, RZ, 0xc0, !PT ;  /* 0x000000ff00ff7812 */ /* 0x000fe4000780c0ff */
[----:B------:R-:W-:-:S11]  /*6830*/  LOP3.LUT R77, R77, 0x1, RZ, 0x3c, !PT ;  /* 0x000000014d4d7812 */ /* 0x000fd600078e3cff */
[----:B------:R-:W-:Y:S05]  /*6840*/  @P0 BRA `(.L_x_122) ;  /* 0xffffffac00bc0947 */ /* 0x000fea000383ffff */
[----:B------:R-:W-:Y:S05]  /*6850*/  EXIT ;  /* 0x000000000000794d */ /* 0x000fea0003800000 */
.L_x_17:
[----:B------:R-:W-:-:S08]  /*6860*/  ISETP.NE.AND P0, PT, R5, RZ, PT ;  /* 0x000000ff0500720c */ /* 0x000fd00003f05270 */
[----:B0-----:R-:W0:-:S00]  /*6870*/  USETMAXREG.DEALLOC.CTAPOOL 0x28 ;  /* 0x00000028000079c8 */ /* 0x001e0000080e0500 */
[----:B------:R-:W-:Y:S05]  /*6880*/  @P0 EXIT ;  /* 0x000000000000094d */ /* 0x000fea0003800000 */
[----:B0-----:R-:W-:Y:S01]  /*6890*/  LOP3.LUT P0, RZ, R8, 0xff, RZ, 0xc0, !PT ;  /* 0x000000ff08ff7812 */ /* 0x001fe2000780c0ff */
[----:B------:R-:W-:Y:S02]  /*68a0*/  IMAD.MOV.U32 R0, RZ, RZ, 0x1 ;  /* 0x00000001ff007424 */ /* 0x000fe400078e00ff */
[----:B------:R-:W-:-:S10]  /*68b0*/  IMAD.MOV.U32 R8, RZ, RZ, RZ ;  /* 0x000000ffff087224 */ /* 0x000fd400078e00ff */
[----:B------:R-:W-:Y:S05]  /*68c0*/  @!P0 BRA `(.L_x_123) ;  /* 0x0000000c006c8947 */ /* 0x000fea0003800000 */
[----:B------:R-:W0:Y:S01]  /*68d0*/  S2R R6, SR_CgaCtaId ;  /* 0x0000000000067919 */ /* 0x000e220000008800 */
[----:B------:R-:W-:Y:S01]  /*68e0*/  LOP3.LUT P0, RZ, R4, 0x1f, RZ, 0xc0, !PT ;  /* 0x0000001f04ff7812 */ /* 0x000fe2000780c0ff */
[----:B------:R-:W-:Y:S01]  /*68f0*/  ULDC UR5, c[0x0][0x658] ;  /* 0x0001960000057ab9 */ /* 0x000fe20000000800 */
[C---:B------:R-:W-:Y:S01]  /*6900*/  ISETP.NE.AND P2, PT, R3.reuse, RZ, PT ;  /* 0x000000ff0300720c */ /* 0x040fe20003f45270 */
[----:B------:R-:W-:Y:S01]  /*6910*/  UMOV UR6, 0xffffffff ;  /* 0xffffffff00067882 */ /* 0x000fe20000000000 */
[----:B------:R-:W-:Y:S01]  /*6920*/  ISETP.NE.OR P0, PT, R3, RZ, !P0 ;  /* 0x000000ff0300720c */ /* 0x000fe20004705670 */
[----:B------:R-:W-:Y:S01]  /*6930*/  IMAD.MOV.U32 R3, RZ, RZ, 0x1400 ;  /* 0x00001400ff037424 */ /* 0x000fe200078e00ff */
[----:B------:R-:W-:Y:S01]  /*6940*/  BSSY B0, `(.L_x_123) ;  /* 0x00000d3000007945 */ /* 0x000fe20003800000 */
[----:B------:R-:W-:Y:S01]  /*6950*/  USHF.L.U32 UR6, UR6, UR5, URZ ;  /* 0x0000000506067299 */ /* 0x000fe2000800063f */
[----:B------:R-:W-:Y:S01]  /*6960*/  IMAD.MOV.U32 R9, RZ, RZ, 0x1 ;  /* 0x00000001ff097424 */ /* 0x000fe200078e00ff */
[----:B------:R-:W-:Y:S01]  /*6970*/  LOP3.LUT R7, R16, 0x2, RZ, 0xfc, !PT ;  /* 0x0000000210077812 */ /* 0x000fe200078efcff */
[----:B------:R-:W-:Y:S01]  /*6980*/  IMAD.MOV.U32 R0, RZ, RZ, 0x1 ;  /* 0x00000001ff007424 */ /* 0x000fe200078e00ff */
[----:B------:R-:W-:Y:S01]  /*6990*/  ULDC UR4, c[0x0][0x600] ;  /* 0x0001800000047ab9 */ /* 0x000fe20000000800 */
[----:B------:R-:W-:Y:S01]  /*69a0*/  IMAD.MOV.U32 R8, RZ, RZ, RZ ;  /* 0x000000ffff087224 */ /* 0x000fe200078e00ff */
[----:B------:R-:W-:Y:S01]  /*69b0*/  UMOV UR7, 0x1 ;  /* 0x0000000100077882 */ /* 0x000fe20000000000 */
[----:B------:R-:W-:-:S02]  /*69c0*/  UIADD3 UR13, UR38, 0x1, URZ ;  /* 0x00000001260d7890 */ /* 0x000fc4000fffe03f */
[----:B------:R-:W-:Y:S02]  /*69d0*/  UIADD3 UR4, UR4, -0x1, URZ ;  /* 0xffffffff04047890 */ /* 0x000fe4000fffe03f */
[----:B------:R-:W-:Y:S02]  /*69e0*/  USHF.L.U32 UR5, UR7, UR5, URZ ;  /* 0x0000000507057299 */ /* 0x000fe4000800063f */
[----:B------:R-:W-:Y:S01]  /*69f0*/  ULOP3.LUT UR6, URZ, UR6, URZ, 0x33, !UPT ;  /* 0x000000063f067292 */ /* 0x000fe2000f8e333f */
[----:B------:R-:W-:Y:S01]  /*6a00*/  ULDC.64 UR30, c[0x0][0x198] ;  /* 0x00006600001e7ab9 */ /* 0x000fe20000000a00 */
[----:B0-----:R-:W-:-:S05]  /*6a10*/  LOP3.LUT R6, R6, 0x1, RZ, 0xc0, !PT ;  /* 0x0000000106067812 */ /* 0x001fca00078ec0ff */
[----:B------:R-:W-:-:S07]  /*6a20*/  IMAD R10, R6, R3, 0x18180 ;  /* 0x00018180060a7424 */ /* 0x000fce00078e0203 */
.L_x_135:
[----:B------:R-:W-:-:S03]  /*6a30*/  UMOV UR7, 0xffffffff ;  /* 0xffffffff00077882 */ /* 0x000fc60000000000 */
[----:B------:R-:W-:Y:S05]  /*6a40*/  BRA.DIV UR7, `(.L_x_124) ;  /* 0x0000001207687947 */ /* 0x000fea000b800000 */
[----:B------:R-:W-:-:S13]  /*6a50*/  ELECT P6, URZ, PT ;  /* 0x00000000003f782f */ /* 0x000fda00038c0000 */
.L_x_150:
[----:B------:R-:W0:Y:S01]  /*6a60*/  LDC R3, c[0x0][0x28c] ;  /* 0x0000a300ff037b82 */ /* 0x000e220000000800 */
[----:B------:R-:W-:Y:S01]  /*6a70*/  BSSY B1, `(.L_x_125) ;  /* 0x0000046000017945 */ /* 0x000fe20003800000 */
[----:B0-----:R-:W-:-:S13]  /*6a80*/  ISETP.LT.OR P6, PT, R3, 0x1, !P6 ;  /* 0x000000010300780c */ /* 0x001fda00077c1670 */
[----:B------:R-:W-:Y:S05]  /*6a90*/  @P6 BRA `(.L_x_126) ;  /* 0x00000004000c6947 */ /* 0x000fea0003800000 */
[----:B------:R-:W-:Y:S02]  /*6aa0*/  IMAD R22, R22, 0x2, R6 ;  /* 0x0000000216167824 */ /* 0x000fe400078e0206 */
[----:B------:R-:W-:Y:S02]  /*6ab0*/  IMAD.SHL.U32 R19, R19, 0x40, RZ ;  /* 0x0000004013137824 */ /* 0x000fe400078e00ff */
[----:B------:R-:W-:Y:S02]  /*6ac0*/  IMAD.MOV.U32 R14, RZ, RZ, RZ ;  /* 0x000000ffff0e7224 */ /* 0x000fe400078e00ff */
[----:B------:R-:W-:Y:S02]  /*6ad0*/  IMAD.U32 R15, RZ, RZ, UR13 ;  /* 0x0000000dff0f7e24 */ /* 0x000fe4000f8e00ff */
[----:B------:R-:W-:Y:S02]  /*6ae0*/  IMAD.MOV.U32 R3, RZ, RZ, R0 ;  /* 0x000000ffff037224 */ /* 0x000fe400078e0000 */
[----:B------:R-:W-:-:S02]  /*6af0*/  IMAD.MOV.U32 R5, RZ, RZ, R8 ;  /* 0x000000ffff057224 */ /* 0x000fc400078e0008 */
[----:B------:R-:W-:-:S07]  /*6b00*/  IMAD R22, R22, 0x28, RZ ;  /* 0x0000002816167824 */ /* 0x000fce00078e02ff */
.L_x_130:
[----:B------:R-:W0:Y:S01]  /*6b10*/  S2R R11, SR_CgaCtaId ;  /* 0x00000000000b7919 */ /* 0x000e220000008800 */
[----:B------:R-:W-:-:S04]  /*6b20*/  MOV R4, 0x400 ;  /* 0x0000040000047802 */ /* 0x000fc80000000f00 */
[----:B0-----:R-:W-:Y:S02]  /*6b30*/  LEA R12, R11, R4, 0x18 ;  /* 0x000000040b0c7211 */ /* 0x001fe400078ec0ff */
[----:B------:R-:W-:Y:S01]  /*6b40*/  SHF.L.U32 R4, R3, 0x1f, RZ ;  /* 0x0000001f03047819 */ /* 0x000fe200000006ff */
[----:B------:R-:W0:Y:S02]  /*6b50*/  @!P2 LDC R11, c[0x0][0x500] ;  /* 0x00014000ff0bab82 */ /* 0x000e240000000800 */
[----:B------:R-:W-:-:S04]  /*6b60*/  IMAD R13, R5, 0x8, R12 ;  /* 0x00000008050d7824 */ /* 0x000fc800078e020c */
[----:B------:R-:W1:Y:S02]  /*6b70*/  SYNCS.PHASECHK.TRANS64.TRYWAIT P1, [R13+URZ+0x30], R4 ;  /* 0x000030040d0075a7 */ /* 0x000e64000802017f */
[----:B-1----:R-:W-:Y:S05]  /*6b80*/  @!P1 BRA `(.L_x_127) ;  /* 0x0000001000389947 */ /* 0x002fea0003800000 */
.L_x_151:
[----:B-1----:R-:W-:Y:S01]  /*6b90*/  PRMT R4, R7, 0x9910, RZ ;  /* 0x0000991007047816 */ /* 0x002fe200000000ff */
[----:B0-----:R0:W-:Y:S03]  /*6ba0*/  @!P2 SYNCS.ARRIVE.TRANS64 RZ, [R13+URZ], R11 ;  /* 0x0000000b0dffa9a7 */ /* 0x0011e6000800003f */
[----:B------:R-:W-:-:S13]  /*6bb0*/  ISETP.NE.AND P1, PT, R4, 0x2, PT ;  /* 0x000000020400780c */ /* 0x000fda0003f25270 */
[----:B0-----:R-:W-:Y:S05]  /*6bc0*/  @P1 BRA `(.L_x_128) ;  /* 0x0000000000041947 */ /* 0x001fea0003800000 */
[----:B------:R-:W-:Y:S01]  /*6bd0*/  BPT.TRAP 0x1 ;  /* 0x000000040000795c */ /* 0x000fe20000300000 */
.L_x_128:
[----:B------:R-:W-:Y:S05]  /*6be0*/  @P0 BRA `(.L_x_129) ;  /* 0x0000000000040947 */ /* 0x000fea0003800000 */
[----:B------:R-:W-:Y:S01]  /*6bf0*/  BPT.TRAP 0x1 ;  /* 0x000000040000795c */ /* 0x000fe20000300000 */
.L_x_129:
[----:B------:R-:W-:Y:S01]  /*6c00*/  R2UR UR7, R12 ;  /* 0x000000000c0772ca */ /* 0x000fe200000e0000 */
[C---:B------:R-:W-:Y:S01]  /*6c10*/  IMAD R4, R5.reuse, 0x5000, R10 ;  /* 0x0000500005047824 */ /* 0x040fe200078e020a */
[----:B------:R-:W-:Y:S01]  /*6c20*/  R2UR UR26, R14 ;  /* 0x000000000e1a72ca */ /* 0x000fe200000e0000 */
[----:B------:R-:W-:Y:S01]  /*6c30*/  IMAD R12, R5, 0x4000, R12 ;  /* 0x00004000050c7824 */ /* 0x000fe200078e020c */
[----:B------:R-:W-:Y:S01]  /*6c40*/  R2UR UR25, R13 ;  /* 0x000000000d1972ca */ /* 0x000fe200000e0000 */
[----:B------:R-:W-:Y:S01]  /*6c50*/  VIADD R15, R15, 0xffffffff ;  /* 0xffffffff0f0f7836 */ /* 0x000fe20000000000 */
[----:B------:R-:W-:Y:S01]  /*6c60*/  R2UR UR32, R4 ;  /* 0x00000000042072ca */ /* 0x000fe200000e0000 */
[----:B------:R-:W-:Y:S01]  /*6c70*/  UIADD3 UR14, UP0, UR30, 0xf0, URZ ;  /* 0x000000f01e0e7890 */ /* 0x000fe2000ff1e03f */
[----:B------:R-:W-:Y:S01]  /*6c80*/  R2UR UR16, R12 ;  /* 0x000000000c1072ca */ /* 0x000fe200000e0000 */
[----:B------:R-:W-:Y:S01]  /*6c90*/  UIADD3 UR40, UP1, UR30, 0x1f0, URZ ;  /* 0x000001f01e287890 */ /* 0x000fe2000ff3e03f */
[----:B------:R-:W-:Y:S01]  /*6ca0*/  R2UR UR28, R2 ;  /* 0x00000000021c72ca */ /* 0x000fe200000e0000 */
[----:B------:R-:W-:Y:S01]  /*6cb0*/  UIADD3.X UR15, URZ, UR31, URZ, UP0, !UPT ;  /* 0x0000001f3f0f7290 */ /* 0x000fe200087fe43f */
[----:B------:R-:W-:Y:S01]  /*6cc0*/  R2UR UR27, R19 ;  /* 0x00000000131b72ca */ /* 0x000fe200000e0000 */
[----:B------:R-:W-:Y:S01]  /*6cd0*/  UIADD3.X UR41, URZ, UR31, URZ, UP1, !UPT ;  /* 0x0000001f3f297290 */ /* 0x000fe20008ffe43f */
[----:B------:R-:W-:Y:S01]  /*6ce0*/  R2UR UR35, R22 ;  /* 0x00000000162372ca */ /* 0x000fe200000e0000 */
[----:B------:R-:W-:Y:S01]  /*6cf0*/  UIADD3 UR18, UR26, 0x80, URZ ;  /* 0x000000801a127890 */ /* 0x000fe2000fffe03f */
[----:B------:R-:W-:Y:S01]  /*6d00*/  ISETP.GT.AND P3, PT, R15, 0x1, PT ;  /* 0x000000010f00780c */ /* 0x000fe20003f64270 */
[----:B------:R-:W-:Y:S01]  /*6d10*/  VIADD R5, R5, 0x1 ;  /* 0x0000000105057836 */ /* 0x000fe20000000000 */
[----:B------:R-:W-:Y:S01]  /*6d20*/  UMOV UR22, 0x0 ;  /* 0x0000000000167882 */ /* 0x000fe20000000000 */
[----:B------:R-:W-:Y:S01]  /*6d30*/  UIADD3 UR32, UR7, UR32, URZ ;  /* 0x0000002007207290 */ /* 0x000fe2000fffe03f */
[----:B------:R-:W-:Y:S01]  /*6d40*/  VIADD R14, R14, 0x100 ;  /* 0x000001000e0e7836 */ /* 0x000fe20000000000 */
[----:B------:R-:W-:Y:S01]  /*6d50*/  UIADD3 UR24, UR16, 0x180, URZ ;  /* 0x0000018010187890 */ /* 0x000fe2000fffe03f */
[----:B------:R-:W-:Y:S01]  /*6d60*/  ISETP.NE.AND P1, PT, R5, 0x6, PT ;  /* 0x000000060500780c */ /* 0x000fe20003f25270 */
[----:B------:R-:W-:-:S02]  /*6d70*/  UIADD3 UR16, UR16, 0x2180, URZ ;  /* 0x0000218010107890 */ /* 0x000fc4000fffe03f */
[----:B------:R-:W-:Y:S01]  /*6d80*/  UIADD3 UR8, UR32, 0x2800, URZ ;  /* 0x0000280020087890 */ /* 0x000fe2000fffe03f */
[----:B------:R-:W-:Y:S01]  /*6d90*/  SEL R4, RZ, 0x1, P1 ;  /* 0x00000001ff047807 */ /* 0x000fe20000800000 */
[----:B------:R-:W-:Y:S01]  /*6da0*/  UMOV UR23, 0x10000000 ;  /* 0x1000000000177882 */ /* 0x000fe20000000000 */
[----:B------:R-:W-:Y:S01]  /*6db0*/  UMOV UR17, UR25 ;  /* 0x0000001900117c82 */ /* 0x000fe20008000000 */
[----:B------:R-:W-:Y:S01]  /*6dc0*/  UMOV UR20, UR28 ;  /* 0x0000001c00147c82 */ /* 0x000fe20008000000 */
[----:B------:R-:W-:Y:S01]  /*6dd0*/  UMOV UR19, UR27 ;  /* 0x0000001b00137c82 */ /* 0x000fe20008000000 */
[----:B------:R-:W-:Y:S01]  /*6de0*/  UMOV UR21, 0x30000 ;  /* 0x0003000000157882 */ /* 0x000fe20000000000 */
[----:B------:R-:W-:Y:S01]  /*6df0*/  UMOV UR33, UR25 ;  /* 0x0000001900217c82 */ /* 0x000fe20008000000 */
[----:B------:R-:W-:Y:S01]  /*6e00*/  UMOV UR34, UR26 ;  /* 0x0000001a00227c82 */ /* 0x000fe20008000000 */
[----:B------:R-:W-:Y:S01]  /*6e10*/  UMOV UR36, UR28 ;  /* 0x0000001c00247c82 */ /* 0x000fe20008000000 */
[----:B------:R0:W-:Y:S01]  /*6e20*/  UTMALDG.3D [UR24], [UR14], desc[UR22] ;  /* 0x000016180e0075b4 */ /* 0x0001e20008011000 */
[----:B------:R-:W-:Y:S01]  /*6e30*/  UMOV UR9, UR25 ;  /* 0x0000001900097c82 */ /* 0x000fe20008000000 */
[----:B------:R-:W-:Y:S01]  /*6e40*/  UMOV UR12, UR28 ;  /* 0x0000001c000c7c82 */ /* 0x000fe20008000000 */
[----:B------:R-:W-:Y:S01]  /*6e50*/  UMOV UR11, UR35 ;  /* 0x00000023000b7c82 */ /* 0x000fe20008000000 */
[----:B------:R-:W-:Y:S01]  /*6e60*/  UMOV UR10, UR18 ;  /* 0x00000012000a7c82 */ /* 0x000fe20008000000 */
[----:B------:R-:W-:-:S02]  /*6e70*/  LOP3.LUT R3, R3, R4, RZ, 0x3c, !PT ;  /* 0x0000000403037212 */ /* 0x000fc400078e3cff */
[----:B------:R-:W-:Y:S01]  /*6e80*/  SEL R5, R5, RZ, P1 ;  /* 0x000000ff05057207 */ /* 0x000fe20000800000 */
[----:B------:R0:W-:Y:S01]  /*6e90*/  UTMALDG.3D [UR16], [UR14], desc[UR22] ;  /* 0x000016100e0075b4 */ /* 0x0001e20008011000 */
[----:B------:R0:W-:Y:S01]  /*6ea0*/  UTMALDG.3D.MULTICAST [UR32], [UR40], UR21, desc[UR22] ;  /* 0x00001620280073b4 */ /* 0x0001e20008011815 */
[----:B------:R0:W-:Y:S02]  /*6eb0*/  UTMALDG.3D.MULTICAST [UR8], [UR40], UR21, desc[UR22] ;  /* 0x00001608280073b4 */ /* 0x0001e40008011815 */
[----:B0-----:R-:W-:Y:S05]  /*6ec0*/  @P3 BRA `(.L_x_130) ;  /* 0xfffffffc00103947 */ /* 0x001fea000383ffff */
.L_x_126:
[----:B------:R-:W-:Y:S05]  /*6ed0*/  BSYNC B1 ;  /* 0x0000000000017941 */ /* 0x000fea0003800000 */
.L_x_125:
[----:B------:R-:W2:Y:S01]  /*6ee0*/  LDL.64 R12, [R1] ;  /* 0x00000000010c7983 */ /* 0x000ea20000100a00 */
[----:B------:R-:W-:Y:S01]  /*6ef0*/  LOP3.LUT P4, RZ, R9, 0xff, RZ, 0xc0, !PT ;  /* 0x000000ff09ff7812 */ /* 0x000fe2000788c0ff */
[----:B------:R-:W-:Y:S01]  /*6f00*/  VIADD R8, R8, UR38 ;  /* 0x0000002608087c36 */ /* 0x000fe20008000000 */
[----:B------:R-:W-:Y:S01]  /*6f10*/  ULDC.64 UR8, c[0x0][0x650] ;  /* 0x0001940000087ab9 */ /* 0x000fe20000000a00 */
[----:B------:R-:W-:Y:S01]  /*6f20*/  IMAD.U32 R5, RZ, RZ, UR38 ;  /* 0x00000026ff057e24 */ /* 0x000fe2000f8e00ff */
[----:B------:R-:W-:Y:S01]  /*6f30*/  UISETP.GE.U32.AND UP0, UPT, UR38, 0x6, UPT ;  /* 0x000000062600788c */ /* 0x000fe2000bf06070 */
[----:B------:R-:W-:Y:S01]  /*6f40*/  BSSY B1, `(.L_x_131) ;  /* 0x0000070000017945 */ /* 0x000fe20003800000 */
[----:B------:R-:W-:Y:S01]  /*6f50*/  ISETP.GT.U32.AND P1, PT, R8, 0x5, PT ;  /* 0x000000050800780c */ /* 0x000fe20003f24070 */
[----:B------:R-:W-:Y:S01]  /*6f60*/  IMAD.MOV.U32 R19, RZ, RZ, -0x1 ;  /* 0xffffffffff137424 */ /* 0x000fe200078e00ff */
[----:B------:R-:W-:Y:S01]  /*6f70*/  PRMT R9, RZ, 0x7610, R9 ;  /* 0x00007610ff097816 */ /* 0x000fe20000000009 */
[----:B------:R-:W-:Y:S01]  /*6f80*/  IMAD.MOV.U32 R22, RZ, RZ, -0x1 ;  /* 0xffffffffff167424 */ /* 0x000fe200078e00ff */
[----:B------:R-:W-:-:S02]  /*6f90*/  ISETP.LT.U32.AND P1, PT, R5, 0x6, P1 ;  /* 0x000000060500780c */ /* 0x000fc40000f21070 */
[----:B------:R-:W-:Y:S01]  /*6fa0*/  PLOP3.LUT P3, PT, PT, PT, UP0, 0x80, 0x0 ;  /* 0x000000000000781c */ /* 0x000fe20003f6f008 */
[----:B------:R-:W0:Y:S01]  /*6fb0*/  @P4 S2R R3, SR_CgaCtaId ;  /* 0x0000000000034919 */ /* 0x000e220000008800 */
[----:B------:R-:W-:-:S04]  /*6fc0*/  @P4 MOV R2, 0x400 ;  /* 0x0000040000024802 */ /* 0x000fc80000000f00 */
[----:B0-----:R-:W-:Y:S01]  /*6fd0*/  @P4 LEA R4, R3, R2, 0x18 ;  /* 0x0000000203044211 */ /* 0x001fe200078ec0ff */
[----:B------:R-:W-:-:S03]  /*6fe0*/  IMAD.WIDE.U32 R2, R8, -0x55555555, RZ ;  /* 0xaaaaaaab08027825 */ /* 0x000fc600078e00ff */
[----:B------:R0:W-:Y:S01]  /*6ff0*/  @P4 SYNCS.ARRIVE.TRANS64.A1T0 RZ, [R4+URZ+0x98], RZ ;  /* 0x000098ff04ff49a7 */ /* 0x0001e2000810003f */
[----:B------:R-:W-:Y:S01]  /*7000*/  IMAD.MOV.U32 R2, RZ, RZ, -0x1 ;  /* 0xffffffffff027424 */ /* 0x000fe200078e00ff */
[----:B------:R-:W-:Y:S02]  /*7010*/  SHF.R.U32.HI R5, RZ, 0x2, R3 ;  /* 0x00000002ff057819 */ /* 0x000fe40000011603 */
[----:B------:R-:W-:-:S03]  /*7020*/  SEL R3, RZ, 0x1, !P1 ;  /* 0x00000001ff037807 */ /* 0x000fc60004800000 */
[----:B------:R-:W-:Y:S01]  /*7030*/  IMAD R8, R5, -0x6, R8 ;  /* 0xfffffffa05087824 */ /* 0x000fe200078e0208 */
[----:B------:R-:W-:Y:S02]  /*7040*/  LOP3.LUT R0, R0, R3, RZ, 0x3c, !PT ;  /* 0x0000000300007212 */ /* 0x000fe400078e3cff */
[----:B------:R-:W-:Y:S02]  /*7050*/  PRMT R3, RZ, 0x7610, R3 ;  /* 0x00007610ff037816 */ /* 0x000fe40000000003 */
[----:B------:R-:W-:Y:S02]  /*7060*/  @P3 LOP3.LUT R0, R0, 0x1, R5, 0x78, !PT ;  /* 0x0000000100003812 */ /* 0x000fe400078e7805 */
[----:B--2---:R-:W-:-:S04]  /*7070*/  IADD3 R18, P4, R18, R12, RZ ;  /* 0x0000000c12127210 */ /* 0x004fc80007f9e0ff */
[----:B------:R-:W-:Y:S01]  /*7080*/  ISETP.GE.U32.AND P1, PT, R18, UR8, PT ;  /* 0x0000000812007c0c */ /* 0x000fe2000bf26070 */
[----:B------:R-:W-:-:S05]  /*7090*/  IMAD.X R17, R17, 0x1, R23, P4 ;  /* 0x0000000111117824 */ /* 0x000fca00020e0617 */
[----:B------:R-:W-:-:S13]  /*70a0*/  ISETP.GE.U32.AND.EX P1, PT, R17, UR9, PT, P1 ;  /* 0x0000000911007c0c */ /* 0x000fda000bf26110 */
[----:B0-----:R-:W-:Y:S05]  /*70b0*/  @P1 BRA `(.L_x_132) ;  /* 0x0000000400601947 */ /* 0x001fea0003800000 */
[----:B------:R-:W0:Y:S01]  /*70c0*/  S2R R12, SR_CTAID.X ;  /* 0x00000000000c7919 */ /* 0x000e220000002500 */
[----:B------:R-:W-:Y:S01]  /*70d0*/  ULDC.64 UR8, c[0x0][0x628] ;  /* 0x00018a0000087ab9 */ /* 0x000fe20000000a00 */
[----:B------:R-:W-:Y:S01]  /*70e0*/  ULDC UR10, c[0x0][0x630] ;  /* 0x00018c00000a7ab9 */ /* 0x000fe20000000800 */
[----:B------:R-:W-:Y:S01]  /*70f0*/  ISETP.NE.U32.AND P1, PT, RZ, UR8, PT ;  /* 0x00000008ff007c0c */ /* 0x000fe2000bf25070 */
[----:B------:R-:W1:Y:S01]  /*7100*/  S2R R13, SR_CTAID.Y ;  /* 0x00000000000d7919 */ /* 0x000e620000002600 */
[----:B------:R-:W-:Y:S01]  /*7110*/  ULDC UR11, c[0x0][0x150] ;  /* 0x00005400000b7ab9 */ /* 0x000fe20000000800 */
[----:B------:R-:W-:Y:S01]  /*7120*/  IMAD.MOV.U32 R2, RZ, RZ, R18 ;  /* 0x000000ffff027224 */ /* 0x000fe200078e0012 */
[----:B------:R-:W-:Y:S01]  /*7130*/  ISETP.NE.AND.EX P1, PT, RZ, UR9, PT, P1 ;  /* 0x00000009ff007c0c */ /* 0x000fe2000bf25310 */
[----:B------:R-:W-:Y:S01]  /*7140*/  IMAD.MOV.U32 R3, RZ, RZ, R17 ;  /* 0x000000ffff037224 */ /* 0x000fe200078e0011 */
[----:B0-----:R-:W-:-:S11]  /*7150*/  I2FP.F32.U32 R14, R12 ;  /* 0x0000000c000e7245 */ /* 0x001fd60000201000 */
[----:B------:R-:W-:Y:S05]  /*7160*/  @!P1 BRA `(.L_x_133) ;  /* 0x0000000000289947 */ /* 0x000fea0003800000 */
[----:B------:R-:W-:Y:S02]  /*7170*/  ULDC UR7, c[0x0][0x634] ;  /* 0x00018d0000077ab9 */ /* 0x000fe40000000800 */
[----:B------:R-:W-:-:S05]  /*7180*/  IADD3 R3, P1, R18, UR7, RZ ;  /* 0x0000000712037c10 */ /* 0x000fca000ff3e0ff */
[----:B------:R-:W-:-:S04]  /*7190*/  IMAD.X R11, RZ, RZ, R17, P1 ;  /* 0x000000ffff0b7224 */ /* 0x000fc800008e0611 */
[----:B------:R-:W-:-:S04]  /*71a0*/  IMAD.WIDE.U32 R4, R11, UR8, RZ ;  /* 0x000000080b047c25 */ /* 0x000fc8000f8e00ff */
[----:B------:R-:W-:-:S04]  /*71b0*/  IMAD.WIDE.U32 R4, P1, R3, UR9, R4 ;  /* 0x0000000903047c25 */ /* 0x000fc8000f820004 */
[----:B------:R-:W-:-:S04]  /*71c0*/  IMAD.WIDE.U32 R2, R3, UR8, RZ ;  /* 0x0000000803027c25 */ /* 0x000fc8000f8e00ff */
[----:B------:R-:W-:Y:S01]  /*71d0*/  IMAD.MOV.U32 R2, RZ, RZ, R5 ;  /* 0x000000ffff027224 */ /* 0x000fe200078e0005 */
[----:B------:R-:W-:Y:S01]  /*71e0*/  IADD3 RZ, P3, R3, R4, RZ ;  /* 0x0000000403ff7210 */ /* 0x000fe20007f7e0ff */
[----:B------:R-:W-:-:S04]  /*71f0*/  IMAD.X R3, RZ, RZ, RZ, P1 ;  /* 0x000000ffff037224 */ /* 0x000fc800008e06ff */
[----:B------:R-:W-:-:S08]  /*7200*/  IMAD.WIDE.U32.X R2, R11, UR9, R2, P3 ;  /* 0x000000090b027c25 */ /* 0x000fd000098e0402 */
.L_x_133:
[----:B------:R-:W0:Y:S01]  /*7210*/  LDC R21, c[0x0][0x65c] ;  /* 0x00019700ff157b82 */ /* 0x000e220000000800 */
[--C-:B------:R-:W-:Y:S01]  /*7220*/  SHF.R.U64 R11, R2, UR10, R3.reuse ;  /* 0x0000000a020b7c19 */ /* 0x100fe20008001203 */
[----:B------:R-:W-:Y:S01]  /*7230*/  FMUL R14, R14, UR11 ;  /* 0x0000000b0e0e7c20 */ /* 0x000fe20008400000 */
[----:B------:R-:W-:Y:S01]  /*7240*/  SHF.R.U32.HI R2, RZ, UR10, R3 ;  /* 0x0000000aff027c19 */ /* 0x000fe20008011603 */
[----:B------:R-:W-:Y:S01]  /*7250*/  ULDC UR7, c[0x0][0x154] ;  /* 0x0000550000077ab9 */ /* 0x000fe20000000800 */
[----:B------:R-:W-:Y:S01]  /*7260*/  IADD3 R15, P1, RZ, -R11, RZ ;  /* 0x8000000bff0f7210 */ /* 0x000fe20007f3e0ff */
[----:B------:R-:W-:Y:S01]  /*7270*/  ULDC.64 UR8, c[0x0][0x620] ;  /* 0x0001880000087ab9 */ /* 0x000fe20000000a00 */
[----:B-1----:R-:W-:Y:S01]  /*7280*/  I2FP.F32.U32 R3, R13 ;  /* 0x0000000d00037245 */ /* 0x002fe20000201000 */
[----:B------:R-:W1:Y:S01]  /*7290*/  LDC R19, c[0x0][0x144] ;  /* 0x00005100ff137b82 */ /* 0x000e620000000800 */
[----:B------:R-:W2:Y:S01]  /*72a0*/  F2I.U32.TRUNC.NTZ R14, R14 ;  /* 0x0000000e000e7305 */ /* 0x000ea2000020f000 */
[----:B------:R-:W-:-:S02]  /*72b0*/  IMAD.X R2, RZ, RZ, ~R2, P1 ;  /* 0x000000ffff027224 */ /* 0x000fc400008e0e02 */
[----:B------:R-:W-:Y:S01]  /*72c0*/  FMUL R4, R3, UR7 ;  /* 0x0000000703047c20 */ /* 0x000fe20008400000 */
[----:B------:R-:W-:Y:S01]  /*72d0*/  IMAD.MOV.U32 R3, RZ, RZ, R17 ;  /* 0x000000ffff037224 */ /* 0x000fe200078e0011 */
[----:B------:R-:W-:Y:S01]  /*72e0*/  ULDC UR7, c[0x0][0x618] ;  /* 0x0001860000077ab9 */ /* 0x000fe20000000800 */
[----:B------:R-:W-:Y:S01]  /*72f0*/  IMAD R2, R2, UR8, RZ ;  /* 0x0000000802027c24 */ /* 0x000fe2000f8e02ff */
[----:B------:R-:W3:Y:S02]  /*7300*/  LDC R20, c[0x0][0x148] ;  /* 0x00005200ff147b82 */ /* 0x000ee40000000800 */
[----:B------:R-:W4:Y:S01]  /*7310*/  F2I.U32.TRUNC.NTZ R4, R4 ;  /* 0x0000000400047305 */ /* 0x000f22000020f000 */
[----:B------:R-:W-:Y:S02]  /*7320*/  IMAD R5, R15, UR9, R2 ;  /* 0x000000090f057c24 */ /* 0x000fe4000f8e0202 */
[----:B------:R-:W-:Y:S01]  /*7330*/  IMAD.MOV.U32 R2, RZ, RZ, R18 ;  /* 0x000000ffff027224 */ /* 0x000fe200078e0012 */
[----:B0-----:R-:W-:-:S03]  /*7340*/  ISETP.NE.AND P4, PT, R21, 0x1, PT ;  /* 0x000000011500780c */ /* 0x001fc60003f85270 */
[----:B------:R-:W-:Y:S01]  /*7350*/  IMAD.WIDE.U32 R2, R15, UR8, R2 ;  /* 0x000000080f027c25 */ /* 0x000fe2000f8e0002 */
[----:B------:R-:W-:Y:S02]  /*7360*/  ULDC.64 UR8, c[0x0][0x640] ;  /* 0x0001900000087ab9 */ /* 0x000fe40000000a00 */
[----:B------:R-:W-:Y:S01]  /*7370*/  ISETP.NE.U32.AND P1, PT, RZ, UR8, PT ;  /* 0x00000008ff007c0c */ /* 0x000fe2000bf25070 */
[----:B--2---:R-:W-:Y:S02]  /*7380*/  IMAD.MOV R14, RZ, RZ, -R14 ;  /* 0x000000ffff0e7224 */ /* 0x004fe400078e0a0e */
[----:B------:R-:W-:Y:S01]  /*7390*/  IMAD.IADD R3, R3, 0x1, R5 ;  /* 0x0000000103037824 */ /* 0x000fe200078e0205 */
[----:B------:R-:W-:Y:S01]  /*73a0*/  ISETP.NE.AND.EX P1, PT, RZ, UR9, PT, P1 ;  /* 0x00000009ff007c0c */ /* 0x000fe2000bf25310 */
[----:B-1----:R-:W-:-:S03]  /*73b0*/  IMAD R12, R19, R14, R12 ;  /* 0x0000000e130c7224 */ /* 0x002fc600078e020c */
[--C-:B------:R-:W-:Y:S01]  /*73c0*/  SHF.R.U64 R14, R2, UR7, R3.reuse ;  /* 0x00000007020e7c19 */ /* 0x100fe20008001203 */
[----:B----4-:R-:W-:Y:S01]  /*73d0*/  IMAD.MOV R2, RZ, RZ, -R4 ;  /* 0x000000ffff027224 */ /* 0x010fe200078e0a04 */
[----:B------:R-:W-:Y:S01]  /*73e0*/  SHF.R.U32.HI R3, RZ, UR7, R3 ;  /* 0x00000007ff037c19 */ /* 0x000fe20008011603 */
[----:B------:R-:W-:Y:S02]  /*73f0*/  ULDC UR7, c[0x0][0x608] ;  /* 0x0001820000077ab9 */ /* 0x000fe40000000800 */
[----:B---3--:R-:W-:Y:S01]  /*7400*/  @P4 IMAD R12, R20, R2, R13 ;  /* 0x00000002140c4224 */ /* 0x008fe200078e020d */
[--C-:B------:R-:W-:Y:S02]  /*7410*/  SHF.R.U64 R19, R14, UR7, R3.reuse ;  /* 0x000000070e137c19 */ /* 0x100fe40008001203 */
[----:B------:R-:W-:Y:S01]  /*7420*/  SHF.R.U32.HI R2, RZ, UR7, R3 ;  /* 0x00000007ff027c19 */ /* 0x000fe20008011603 */
[----:B------:R-:W-:-:S03]  /*7430*/  ULDC UR7, c[0x0][0x658] ;  /* 0x0001960000077ab9 */ /* 0x000fc60000000800 */
[--C-:B------:R-:W-:Y:S02]  /*7440*/  SHF.R.U64 R13, R19, UR7, R2.reuse ;  /* 0x00000007130d7c19 */ /* 0x100fe40008001202 */
[----:B------:R-:W-:-:S03]  /*7450*/  SHF.R.U32.HI R2, RZ, UR7, R2 ;  /* 0x00000007ff027c19 */ /* 0x000fc60008011602 */
[----:B------:R-:W-:Y:S02]  /*7460*/  IMAD.MOV.U32 R4, RZ, RZ, R13 ;  /* 0x000000ffff047224 */ /* 0x000fe400078e000d */
[----:B------:R-:W-:Y:S01]  /*7470*/  IMAD.MOV.U32 R3, RZ, RZ, R2 ;  /* 0x000000ffff037224 */ /* 0x000fe200078e0002 */
[----:B------:R-:W-:Y:S06]  /*7480*/  @!P1 BRA `(.L_x_134) ;  /* 0x00000000002c9947 */ /* 0x000fec0003800000 */
        /* <DEDUP_REMOVED lines=9> */
[----:B------:R-:W-:-:S04]  /*7520*/  IMAD.WIDE.U32.X R2, R15, UR9, R2, P3 ;  /* 0x000000090f027c25 */ /* 0x000fc800098e0402 */
[----:B------:R-:W-:-:S07]  /*7530*/  IMAD.MOV.U32 R4, RZ, RZ, R2 ;  /* 0x000000ffff047224 */ /* 0x000fce00078e0002 */
.L_x_134:
[----:B------:R-:W-:Y:S01]  /*7540*/  ULDC UR7, c[0x0][0x648] ;  /* 0x0001920000077ab9 */ /* 0x000fe20000000800 */
[----:B------:R-:W-:Y:S01]  /*7550*/  LOP3.LUT R2, R19, UR6, RZ, 0xc0, !PT ;  /* 0x0000000613027c12 */ /* 0x000fe2000f8ec0ff */
[----:B------:R-:W-:Y:S01]  /*7560*/  ULDC UR8, c[0x0][0x610] ;  /* 0x0001840000087ab9 */ /* 0x000fe20000000800 */
[----:B------:R-:W-:Y:S01]  /*7570*/  SHF.R.U64 R3, R4, UR7, R3 ;  /* 0x0000000704037c19 */ /* 0x000fe20008001203 */
[----:B------:R-:W-:Y:S01]  /*7580*/  ULDC UR7, c[0x0][0x638] ;  /* 0x00018e0000077ab9 */ /* 0x000fe20000000800 */
[----:B------:R-:W-:-:S03]  /*7590*/  LOP3.LUT R14, R14, UR4, RZ, 0xc0, !PT ;  /* 0x000000040e0e7c12 */ /* 0x000fc6000f8ec0ff */
[----:B------:R-:W-:Y:S02]  /*75a0*/  IMAD.MOV R4, RZ, RZ, -R3 ;  /* 0x000000ffff047224 */ /* 0x000fe400078e0a03 */
[----:B------:R-:W-:Y:S02]  /*75b0*/  IMAD R3, R3, UR5, R2 ;  /* 0x0000000503037c24 */ /* 0x000fe4000f8e0202 */
[----:B------:R-:W-:Y:S01]  /*75c0*/  IMAD R13, R4, UR7, R13 ;  /* 0x00000007040d7c24 */ /* 0x000fe2000f8e020d */
[----:B------:R-:W-:Y:S01]  /*75d0*/  ULDC UR7, c[0x0][0x600] ;  /* 0x0001800000077ab9 */ /* 0x000fe20000000800 */
[----:B------:R-:W-:Y:S02]  /*75e0*/  IMAD R12, R3, UR8, R12 ;  /* 0x00000008030c7c24 */ /* 0x000fe4000f8e020c */
[----:B------:R-:W-:Y:S02]  /*75f0*/  IMAD R13, R13, UR7, R14 ;  /* 0x000000070d0d7c24 */ /* 0x000fe4000f8e020e */
[----:B------:R-:W-:-:S02]  /*7600*/  IMAD.MOV.U32 R3, RZ, RZ, 0x1 ;  /* 0x00000001ff037424 */ /* 0x000fc400078e00ff */
[----:B------:R-:W-:Y:S01]  /*7610*/  IMAD.MOV.U32 R2, RZ, RZ, R11 ;  /* 0x000000ffff027224 */ /* 0x000fe200078e000b */
[----:B------:R-:W-:Y:S02]  /*7620*/  SEL R22, R13, R12, !P4 ;  /* 0x0000000c0d167207 */ /* 0x000fe40006000000 */
[----:B------:R-:W-:-:S07]  /*7630*/  SEL R19, R12, R13, !P4 ;  /* 0x0000000d0c137207 */ /* 0x000fce0006000000 */
.L_x_132:
[----:B------:R-:W-:Y:S05]  /*7640*/  BSYNC B1 ;  /* 0x0000000000017941 */ /* 0x000fea0003800000 */
.L_x_131:
[----:B------:R-:W-:-:S13]  /*7650*/  LOP3.LUT P1, RZ, R3, 0xff, RZ, 0xc0, !PT ;  /* 0x000000ff03ff7812 */ /* 0x000fda000782c0ff */
[----:B------:R-:W-:Y:S05]  /*7660*/  @P1 BRA `(.L_x_135) ;  /* 0xfffffff000f01947 */ /* 0x000fea000383ffff */
[----:B------:R-:W-:Y:S05]  /*7670*/  BSYNC B0 ;  /* 0x0000000000007941 */ /* 0x000fea0003800000 */
.L_x_123:
[----:B------:R-:W-:-:S03]  /*7680*/  UMOV UR7, 0xffffffff ;  /* 0xffffffff00077882 */ /* 0x000fc60000000000 */
[----:B------:R-:W-:Y:S05]  /*7690*/  BRA.DIV UR7, `(.L_x_136) ;  /* 0x0000000607887947 */ /* 0x000fea000b800000 */
[----:B------:R-:W-:-:S13]  /*76a0*/  ELECT P6, URZ, PT ;  /* 0x00000000003f782f */ /* 0x000fda00038c0000 */
.L_x_154:
[----:B------:R-:W-:Y:S04]  /*76b0*/  BSSY B0, `(.L_x_137) ;  /* 0x000003d000007945 */ /* 0x000fe80003800000 */
[----:B------:R-:W-:Y:S05]  /*76c0*/  @!P6 BRA `(.L_x_138) ;  /* 0x0000000000ece947 */ /* 0x000fea0003800000 */
[----:B------:R-:W-:-:S04]  /*76d0*/  LOP3.LUT R16, R16, 0x2, RZ, 0xfc, !PT ;  /* 0x0000000210107812 */ /* 0x000fc800078efcff */
[----:B------:R-:W-:-:S13]  /*76e0*/  ISETP.NE.AND P0, PT, R16, 0x3, PT ;  /* 0x000000031000780c */ /* 0x000fda0003f05270 */
[----:B------:R-:W-:Y:S05]  /*76f0*/  @!P0 BRA `(.L_x_139) ;  /* 0x0000000000048947 */ /* 0x000fea0003800000 */
[----:B------:R-:W-:Y:S01]  /*7700*/  BPT.TRAP 0x1 ;  /* 0x000000040000795c */ /* 0x000fe20000300000 */
.L_x_139:
[----:B------:R-:W0:Y:S01]  /*7710*/  S2R R3, SR_CgaCtaId ;  /* 0x0000000000037919 */ /* 0x000e220000008800 */
[----:B------:R-:W-:-:S04]  /*7720*/  MOV R2, 0x400 ;  /* 0x0000040000027802 */ /* 0x000fc80000000f00 */
[----:B0-----:R-:W-:Y:S02]  /*7730*/  LEA R3, R3, R2, 0x18 ;  /* 0x0000000203037211 */ /* 0x001fe400078ec0ff */
[----:B------:R-:W-:-:S03]  /*7740*/  SHF.L.U32 R2, R0, 0x1f, RZ ;  /* 0x0000001f00027819 */ /* 0x000fc600000006ff */
[----:B------:R-:W-:-:S04]  /*7750*/  VIADD R3, R3, 0x30 ;  /* 0x0000003003037836 */ /* 0x000fc80000000000 */
[C---:B------:R-:W-:Y:S02]  /*7760*/  IMAD R7, R8.reuse, 0x8, R3 ;  /* 0x0000000808077824 */ /* 0x040fe400078e0203 */
[----:B------:R-:W-:Y:S02]  /*7770*/  VIADD R8, R8, 0x1 ;  /* 0x0000000108087836 */ /* 0x000fe40000000000 */
[----:B------:R-:W0:Y:S03]  /*7780*/  SYNCS.PHASECHK.TRANS64.TRYWAIT P0, [R7+URZ], R2 ;  /* 0x00000002070075a7 */ /* 0x000e26000800017f */
[----:B------:R-:W-:-:S04]  /*7790*/  ISETP.NE.AND P1, PT, R8, 0x6, PT ;  /* 0x000000060800780c */ /* 0x000fc80003f25270 */
[----:B------:R-:W-:Y:S02]  /*77a0*/  SEL R5, RZ, 0x1, P1 ;  /* 0x00000001ff057807 */ /* 0x000fe40000800000 */
[----:B------:R-:W-:Y:S02]  /*77b0*/  SEL R8, R8, RZ, P1 ;  /* 0x000000ff08087207 */ /* 0x000fe40000800000 */
[----:B------:R-:W-:-:S03]  /*77c0*/  LOP3.LUT R5, R0, R5, RZ, 0x3c, !PT ;  /* 0x0000000500057212 */ /* 0x000fc600078e3cff */
[----:B------:R-:W-:Y:S01]  /*77d0*/  IMAD R9, R8, 0x8, R3 ;  /* 0x0000000808097824 */ /* 0x000fe200078e0203 */
[----:B------:R-:W-:Y:S01]  /*77e0*/  SHF.L.U32 R4, R5, 0x1f, RZ ;  /* 0x0000001f05047819 */ /* 0x000fe200000006ff */
[----:B0-----:R-:W-:Y:S06]  /*77f0*/  @!P0 BRA `(.L_x_140) ;  /* 0x0000000400508947 */ /* 0x001fec0003800000 */
.L_x_155:
[----:B------:R-:W1:Y:S01]  /*7800*/  SYNCS.PHASECHK.TRANS64.TRYWAIT P0, [R9+URZ], R4 ;  /* 0x00000004090075a7 */ /* 0x000e62000800017f */
[----:B------:R-:W-:-:S05]  /*7810*/  VIADD R0, R8, 0x1 ;  /* 0x0000000108007836 */ /* 0x000fca0000000000 */
[----:B------:R-:W-:-:S04]  /*7820*/  ISETP.NE.AND P1, PT, R0, 0x6, PT ;  /* 0x000000060000780c */ /* 0x000fc80003f25270 */
[----:B0-----:R-:W-:Y:S02]  /*7830*/  SEL R2, RZ, 0x1, P1 ;  /* 0x00000001ff027807 */ /* 0x001fe40000800000 */
[----:B------:R-:W-:Y:S02]  /*7840*/  SEL R0, R0, RZ, P1 ;  /* 0x000000ff00007207 */ /* 0x000fe40000800000 */
[----:B------:R-:W-:-:S03]  /*7850*/  LOP3.LUT R7, R5, R2, RZ, 0x3c, !PT ;  /* 0x0000000205077212 */ /* 0x000fc600078e3cff */
[----:B------:R-:W-:Y:S01]  /*7860*/  IMAD R6, R0, 0x8, R3 ;  /* 0x0000000800067824 */ /* 0x000fe200078e0203 */
[----:B------:R-:W-:Y:S01]  /*7870*/  SHF.L.U32 R5, R7, 0x1f, RZ ;  /* 0x0000001f07057819 */ /* 0x000fe200000006ff */
[----:B-1----:R-:W-:Y:S06]  /*7880*/  @!P0 BRA `(.L_x_141) ;  /* 0x0000000400408947 */ /* 0x002fec0003800000 */
.L_x_156:
[----:B------:R-:W1:Y:S01]  /*7890*/  SYNCS.PHASECHK.TRANS64.TRYWAIT P0, [R6+URZ], R5 ;  /* 0x00000005060075a7 */ /* 0x000e62000800017f */
[----:B------:R-:W-:-:S05]  /*78a0*/  VIADD R0, R0, 0x1 ;  /* 0x0000000100007836 */ /* 0x000fca0000000000 */
[----:B------:R-:W-:-:S04]  /*78b0*/  ISETP.NE.AND P1, PT, R0, 0x6, PT ;  /* 0x000000060000780c */ /* 0x000fc80003f25270 */
[----:B------:R-:W-:Y:S02]  /*78c0*/  SEL R2, RZ, 0x1, P1 ;  /* 0x00000001ff027807 */ /* 0x000fe40000800000 */
[----:B------:R-:W-:Y:S02]  /*78d0*/  SEL R0, R0, RZ, P1 ;  /* 0x000000ff00007207 */ /* 0x000fe40000800000 */
[----:B------:R-:W-:-:S03]  /*78e0*/  LOP3.LUT R7, R7, R2, RZ, 0x3c, !PT ;  /* 0x0000000207077212 */ /* 0x000fc600078e3cff */
[----:B0-----:R-:W-:Y:S01]  /*78f0*/  IMAD R9, R0, 0x8, R3 ;  /* 0x0000000800097824 */ /* 0x001fe200078e0203 */
[----:B------:R-:W-:Y:S01]  /*7900*/  SHF.L.U32 R4, R7, 0x1f, RZ ;  /* 0x0000001f07047819 */ /* 0x000fe200000006ff */
[----:B-1----:R-:W-:Y:S06]  /*7910*/  @!P0 BRA `(.L_x_142) ;  /* 0x0000000400308947 */ /* 0x002fec0003800000 */
.L_x_157:
        /* <DEDUP_REMOVED lines=9> */
.L_x_158:
[----:B------:R-:W1:Y:S01]  /*79b0*/  SYNCS.PHASECHK.TRANS64.TRYWAIT P0, [R6+URZ], R5 ;  /* 0x00000005060075a7 */ /* 0x000e62000800017f */
[----:B------:R-:W-:-:S05]  /*79c0*/  VIADD R0, R0, 0x1 ;  /* 0x0000000100007836 */ /* 0x000fca0000000000 */
[----:B------:R-:W-:-:S04]  /*79d0*/  ISETP.NE.AND P1, PT, R0, 0x6, PT ;  /* 0x000000060000780c */ /* 0x000fc80003f25270 */
[----:B------:R-:W-:Y:S02]  /*79e0*/  SEL R2, RZ, 0x1, P1 ;  /* 0x00000001ff027807 */ /* 0x000fe40000800000 */
[----:B------:R-:W-:Y:S02]  /*79f0*/  SEL R0, R0, RZ, P1 ;  /* 0x000000ff00007207 */ /* 0x000fe40000800000 */
[----:B------:R-:W-:Y:S01]  /*7a00*/  LOP3.LUT R2, R7, R2, RZ, 0x3c, !PT ;  /* 0x0000000207027212 */ /* 0x000fe200078e3cff */
[----:B-1----:R-:W-:Y:S06]  /*7a10*/  @!P0 BRA `(.L_x_144) ;  /* 0x0000000400188947 */ /* 0x002fec0003800000 */
.L_x_159:
[----:B------:R-:W-:Y:S01]  /*7a20*/  IMAD R3, R0, 0x8, R3 ;  /* 0x0000000800037824 */ /* 0x000fe200078e0203 */
[----:B------:R-:W-:-:S07]  /*7a30*/  SHF.L.U32 R0, R2, 0x1f, RZ ;  /* 0x0000001f02007819 */ /* 0x000fce00000006ff */
.L_x_145:
[----:B--2---:R2:W3:Y:S02]  /*7a40*/  SYNCS.PHASECHK.TRANS64.TRYWAIT P0, [R3+URZ], R0 ;  /* 0x00000000030075a7 */ /* 0x0044e4000800017f */
[----:B---3--:R-:W-:Y:S05]  /*7a50*/  @!P0 NANOSLEEP.SYNCS 0x989680 ;  /* 0x009896800000895d */ /* 0x008fea0003900000 */
[----:B------:R-:W3:Y:S02]  /*7a60*/  @!P0 SYNCS.PHASECHK.TRANS64 P0, [R3+URZ], R0 ;  /* 0x00000000030085a7 */ /* 0x000ee4000800007f */
[----:B---3--:R-:W-:Y:S05]  /*7a70*/  @!P0 BRA `(.L_x_145) ;  /* 0xfffffffc00f08947 */ /* 0x008fea000383ffff */
.L_x_138:
[----:B------:R-:W-:Y:S05]  /*7a80*/  BSYNC B0 ;  /* 0x0000000000007941 */ /* 0x000fea0003800000 */
.L_x_137:
[----:B------:R-:W-:Y:S05]  /*7a90*/  EXIT ;  /* 0x000000000000794d */ /* 0x000fea0003800000 */
.L_x_19:
[----:B-1----:R1:W2:Y:S02]  /*7aa0*/  SYNCS.PHASECHK.TRANS64.TRYWAIT P0, [R73+URZ], R0 ;  /* 0x00000000490075a7 */ /* 0x0022a4000800017f */
[----:B--2---:R-:W-:Y:S05]  /*7ab0*/  @!P0 NANOSLEEP.SYNCS 0x989680 ;  /* 0x009896800000895d */ /* 0x004fea0003900000 */
[----:B------:R-:W2:Y:S02]  /*7ac0*/  @!P0 SYNCS.PHASECHK.TRANS64 P0, [R73+URZ], R0 ;  /* 0x00000000490085a7 */ /* 0x000ea4000800007f */
[----:B--2---:R-:W-:Y:S05]  /*7ad0*/  @!P0 BRA `(.L_x_19) ;  /* 0xfffffffc00f08947 */ /* 0x004fea000383ffff */
[----:B------:R-:W-:Y:S05]  /*7ae0*/  BRA `(.L_x_146) ;  /* 0xffffff9c00287947 */ /* 0x000fea000383ffff */
.L_x_24:
[----:B--2---:R2:W3:Y:S02]  /*7af0*/  SYNCS.PHASECHK.TRANS64.TRYWAIT P1, [R3+URZ], R0 ;  /* 0x00000000030075a7 */ /* 0x0044e4000802017f */
[----:B---3--:R-:W-:Y:S05]  /*7b00*/  @!P1 NANOSLEEP.SYNCS 0x989680 ;  /* 0x009896800000995d */ /* 0x008fea0003900000 */
[----:B------:R-:W3:Y:S02]  /*7b10*/  @!P1 SYNCS.PHASECHK.TRANS64 P1, [R3+URZ], R0 ;  /* 0x00000000030095a7 */ /* 0x000ee4000802007f */
[----:B---3--:R-:W-:Y:S05]  /*7b20*/  @!P1 BRA `(.L_x_24) ;  /* 0xfffffffc00f09947 */ /* 0x008fea000383ffff */
[----:B------:R-:W-:Y:S05]  /*7b30*/  BRA `(.L_x_23) ;  /* 0xffffff9c00907947 */ /* 0x000fea000383ffff */
.L_x_29:
[----:B--2---:R-:W-:-:S04]  /*7b40*/  IMAD.U32 R5, RZ, RZ, UR4 ;  /* 0x00000004ff057e24 */ /* 0x004fc8000f8e00ff */
[----:B------:R2:W3:Y:S03]  /*7b50*/  SYNCS.PHASECHK.TRANS64.TRYWAIT P1, [R5+URZ], R4 ;  /* 0x00000004050075a7 */ /* 0x0004e6000802017f */
[----:B---3--:R-:W-:Y:S05]  /*7b60*/  @!P1 NANOSLEEP.SYNCS 0x989680 ;  /* 0x009896800000995d */ /* 0x008fea0003900000 */
[----:B------:R-:W3:Y:S02]  /*7b70*/  @!P1 SYNCS.PHASECHK.TRANS64 P1, [R5+URZ], R4 ;  /* 0x00000004050095a7 */ /* 0x000ee4000802007f */
[----:B---3--:R-:W-:Y:S05]  /*7b80*/  @!P1 BRA `(.L_x_29) ;  /* 0xfffffffc00ec9947 */ /* 0x008fea000383ffff */
[----:B------:R-:W-:Y:S05]  /*7b90*/  BRA `(.L_x_28) ;  /* 0xffffffac00b87947 */ /* 0x000fea000383ffff */
.L_x_35:
[----:B-1----:R1:W2:Y:S02]  /*7ba0*/  SYNCS.PHASECHK.TRANS64.TRYWAIT P0, [R73+URZ+0x10], R0 ;  /* 0x00001000490075a7 */ /* 0x0022a4000800017f */
[----:B--2---:R-:W-:Y:S05]  /*7bb0*/  @!P0 NANOSLEEP.SYNCS 0x989680 ;  /* 0x009896800000895d */ /* 0x004fea0003900000 */
[----:B------:R-:W2:Y:S02]  /*7bc0*/  @!P0 SYNCS.PHASECHK.TRANS64 P0, [R73+URZ+0x10], R0 ;  /* 0x00001000490085a7 */ /* 0x000ea4000800007f */
[----:B--2---:R-:W-:Y:S05]  /*7bd0*/  @!P0 BRA `(.L_x_35) ;  /* 0xfffffffc00f08947 */ /* 0x004fea000383ffff */
[----:B------:R-:W-:Y:S05]  /*7be0*/  BRA `(.L_x_147) ;  /* 0xffffffc000747947 */ /* 0x000fea000383ffff */
.L_x_124:
[----:B------:R-:W-:Y:S01]  /*7bf0*/  BSSY B1, `(.L_x_148) ;  /* 0x0000006000017945 */ /* 0x000fe20003800000 */
[----:B------:R-:W-:-:S07]  /*7c00*/  IMAD.MOV.U32 R15, RZ, RZ, -0x1 ;  /* 0xffffffffff0f7424 */ /* 0x000fce00078e00ff */
[----:B-----5:R-:W-:Y:S05]  /*7c10*/  WARPSYNC.COLLECTIVE R15, `(.L_x_149) ;  /* 0x000000000f0c7348 */ /* 0x020fea0003c00000 */
[----:B------:R-:W-:Y:S02]  /*7c20*/  ELECT P6, UR62, PT ;  /* 0x00000000003e782f */ /* 0x000fe400038c0000 */
[----:B------:R-:W-:Y:S01]  /*7c30*/  MOV R14, UR62 ;  /* 0x0000003e000e7c02 */ /* 0x000fe20008000f00 */
[----:B-----5:R-:W-:Y:S10]  /*7c40*/  ENDCOLLECTIVE ;  /* 0x000000000000791b */ /* 0x020ff40003800000 */
.L_x_149:
[----:B------:R-:W-:Y:S05]  /*7c50*/  BSYNC B1 ;  /* 0x0000000000017941 */ /* 0x000fea0003800000 */
.L_x_148:
[----:B------:R-:W-:Y:S05]  /*7c60*/  BRA `(.L_x_150) ;  /* 0xffffffec007c7947 */ /* 0x000fea000383ffff */
.L_x_127:
[----:B-1----:R1:W2:Y:S02]  /*7c70*/  SYNCS.PHASECHK.TRANS64.TRYWAIT P1, [R13+URZ+0x30], R4 ;  /* 0x000030040d0075a7 */ /* 0x0022a4000802017f */
[----:B--2---:R-:W-:Y:S05]  /*7c80*/  @!P1 NANOSLEEP.SYNCS 0x989680 ;  /* 0x009896800000995d */ /* 0x004fea0003900000 */
[----:B------:R-:W2:Y:S02]  /*7c90*/  @!P1 SYNCS.PHASECHK.TRANS64 P1, [R13+URZ+0x30], R4 ;  /* 0x000030040d0095a7 */ /* 0x000ea4000802007f */
[----:B--2---:R-:W-:Y:S05]  /*7ca0*/  @!P1 BRA `(.L_x_127) ;  /* 0xfffffffc00f09947 */ /* 0x004fea000383ffff */
[----:B------:R-:W-:Y:S05]  /*7cb0*/  BRA `(.L_x_151) ;  /* 0xffffffec00b47947 */ /* 0x000fea000383ffff */
.L_x_136:
[----:B------:R-:W-:Y:S01]  /*7cc0*/  BSSY B0, `(.L_x_152) ;  /* 0x0000006000007945 */ /* 0x000fe20003800000 */
[----:B------:R-:W-:-:S07]  /*7cd0*/  IMAD.MOV.U32 R15, RZ, RZ, -0x1 ;  /* 0xffffffffff0f7424 */ /* 0x000fce00078e00ff */
[----:B-----5:R-:W-:Y:S05]  /*7ce0*/  WARPSYNC.COLLECTIVE R15, `(.L_x_153) ;  /* 0x000000000f0c7348 */ /* 0x020fea0003c00000 */
[----:B------:R-:W-:Y:S02]  /*7cf0*/  ELECT P6, UR62, PT ;  /* 0x00000000003e782f */ /* 0x000fe400038c0000 */
[----:B------:R-:W-:Y:S01]  /*7d00*/  MOV R14, UR62 ;  /* 0x0000003e000e7c02 */ /* 0x000fe20008000f00 */
[----:B-----5:R-:W-:Y:S10]  /*7d10*/  ENDCOLLECTIVE ;  /* 0x000000000000791b */ /* 0x020ff40003800000 */
.L_x_153:
[----:B------:R-:W-:Y:S05]  /*7d20*/  BSYNC B0 ;  /* 0x0000000000007941 */ /* 0x000fea0003800000 */
.L_x_152:
[----:B------:R-:W-:Y:S05]  /*7d30*/  BRA `(.L_x_154) ;  /* 0xfffffff8005c7947 */ /* 0x000fea000383ffff */
.L_x_140:
[----:B0-----:R0:W1:Y:S02]  /*7d40*/  SYNCS.PHASECHK.TRANS64.TRYWAIT P0, [R7+URZ], R2 ;  /* 0x00000002070075a7 */ /* 0x001064000800017f */
[----:B-1----:R-:W-:Y:S05]  /*7d50*/  @!P0 NANOSLEEP.SYNCS 0x989680 ;  /* 0x009896800000895d */ /* 0x002fea0003900000 */
[----:B------:R-:W1:Y:S02]  /*7d60*/  @!P0 SYNCS.PHASECHK.TRANS64 P0, [R7+URZ], R2 ;  /* 0x00000002070085a7 */ /* 0x000e64000800007f */
[----:B-1----:R-:W-:Y:S05]  /*7d70*/  @!P0 BRA `(.L_x_140) ;  /* 0xfffffffc00f08947 */ /* 0x002fea000383ffff */
[----:B------:R-:W-:Y:S05]  /*7d80*/  BRA `(.L_x_155) ;  /* 0xfffffff8009c7947 */ /* 0x000fea000383ffff */
.L_x_141:
[----:B0-----:R0:W1:Y:S02]  /*7d90*/  SYNCS.PHASECHK.TRANS64.TRYWAIT P0, [R9+URZ], R4 ;  /* 0x00000004090075a7 */ /* 0x001064000800017f */
[----:B-1----:R-:W-:Y:S05]  /*7da0*/  @!P0 NANOSLEEP.SYNCS 0x989680 ;  /* 0x009896800000895d */ /* 0x002fea0003900000 */
[----:B------:R-:W1:Y:S02]  /*7db0*/  @!P0 SYNCS.PHASECHK.TRANS64 P0, [R9+URZ], R4 ;  /* 0x00000004090085a7 */ /* 0x000e64000800007f */
[----:B-1----:R-:W-:Y:S05]  /*7dc0*/  @!P0 BRA `(.L_x_141) ;  /* 0xfffffffc00f08947 */ /* 0x002fea000383ffff */
[----:B------:R-:W-:Y:S05]  /*7dd0*/  BRA `(.L_x_156) ;  /* 0xfffffff800ac7947 */ /* 0x000fea000383ffff */
.L_x_142:
[----:B0-----:R0:W1:Y:S02]  /*7de0*/  SYNCS.PHASECHK.TRANS64.TRYWAIT P0, [R6+URZ], R5 ;  /* 0x00000005060075a7 */ /* 0x001064000800017f */
[----:B-1----:R-:W-:Y:S05]  /*7df0*/  @!P0 NANOSLEEP.SYNCS 0x989680 ;  /* 0x009896800000895d */ /* 0x002fea0003900000 */
[----:B------:R-:W1:Y:S02]  /*7e00*/  @!P0 SYNCS.PHASECHK.TRANS64 P0, [R6+URZ], R5 ;  /* 0x00000005060085a7 */ /* 0x000e64000800007f */
[----:B-1----:R-:W-:Y:S05]  /*7e10*/  @!P0 BRA `(.L_x_142) ;  /* 0xfffffffc00f08947 */ /* 0x002fea000383ffff */
[----:B------:R-:W-:Y:S05]  /*7e20*/  BRA `(.L_x_157) ;  /* 0xfffffff800bc7947 */ /* 0x000fea000383ffff */
.L_x_143:
[----:B0-----:R0:W1:Y:S02]  /*7e30*/  SYNCS.PHASECHK.TRANS64.TRYWAIT P0, [R9+URZ], R4 ;  /* 0x00000004090075a7 */ /* 0x001064000800017f */
[----:B-1----:R-:W-:Y:S05]  /*7e40*/  @!P0 NANOSLEEP.SYNCS 0x989680 ;  /* 0x009896800000895d */ /* 0x002fea0003900000 */
[----:B------:R-:W1:Y:S02]  /*7e50*/  @!P0 SYNCS.PHASECHK.TRANS64 P0, [R9+URZ], R4 ;  /* 0x00000004090085a7 */ /* 0x000e64000800007f */
[----:B-1----:R-:W-:Y:S05]  /*7e60*/  @!P0 BRA `(.L_x_143) ;  /* 0xfffffffc00f08947 */ /* 0x002fea000383ffff */
[----:B------:R-:W-:Y:S05]  /*7e70*/  BRA `(.L_x_158) ;  /* 0xfffffff800cc7947 */ /* 0x000fea000383ffff */
.L_x_144:
[----:B-1----:R1:W2:Y:S02]  /*7e80*/  SYNCS.PHASECHK.TRANS64.TRYWAIT P0, [R6+URZ], R5 ;  /* 0x00000005060075a7 */ /* 0x0022a4000800017f */
[----:B--2---:R-:W-:Y:S05]  /*7e90*/  @!P0 NANOSLEEP.SYNCS 0x989680 ;  /* 0x009896800000895d */ /* 0x004fea0003900000 */
[----:B------:R-:W2:Y:S02]  /*7ea0*/  @!P0 SYNCS.PHASECHK.TRANS64 P0, [R6+URZ], R5 ;  /* 0x00000005060085a7 */ /* 0x000ea4000800007f */
[----:B--2---:R-:W-:Y:S05]  /*7eb0*/  @!P0 BRA `(.L_x_144) ;  /* 0xfffffffc00f08947 */ /* 0x004fea000383ffff */
[----:B------:R-:W-:Y:S05]  /*7ec0*/  BRA `(.L_x_159) ;  /* 0xfffffff800d47947 */ /* 0x000fea000383ffff */
.L_x_160:
[----:B------:R-:W-:-:S00]  /*7ed0*/  BRA `(.L_x_160) ;  /* 0xfffffffc00fc7947 */ /* 0x000fc0000383ffff */
[----:B------:R-:W-:-:S00]  /*7ee0*/  NOP ;  /* 0x0000000000007918 */ /* 0x000fc00000000000 */
        /* <DEDUP_REMOVED lines=9> */
.L_x_161:


//--------------------- .nv.global.init           --------------------------
	.section	.nv.global.init,"aw",@progbits
.nv.global.init:
	.type		$str$22,@object
	.size		$str$22,($str$23 - $str$22)
$str$22:
        /*0000*/ 	.byte	0x6b, 0x5f, 0x74, 0x69, 0x6c, 0x65, 0x5f, 0x63, 0x6f, 0x75, 0x6e, 0x74, 0x20, 0x3e, 0x3d, 0x20
        /*0010*/ 	.byte	0x31, 0x00
	.type		$str$23,@object
	.size		$str$23,(__unnamed_1 - $str$23)
$str$23:
        /*0012*/ 	.byte	0x2f, 0x74, 0x6d, 0x70, 0x2f, 0x63, 0x75, 0x74, 0x6c, 0x61, 0x73, 0x73, 0x5f, 0x73, 0x77, 0x65
        /*0022*/ 	.byte	0x65, 0x70, 0x5f, 0x73, 0x72, 0x63, 0x2f, 0x69, 0x6e, 0x63, 0x6c, 0x75, 0x64, 0x65, 0x2f, 0x63
        /*0032*/ 	.byte	0x75, 0x74, 0x6c, 0x61, 0x73, 0x73, 0x2f, 0x67, 0x65, 0x6d, 0x6d, 0x2f, 0x63, 0x6f, 0x6c, 0x6c
        /*0042*/ 	.byte	0x65, 0x63, 0x74, 0x69, 0x76, 0x65, 0x2f, 0x73, 0x6d, 0x39, 0x30, 0x5f, 0x6d, 0x6d, 0x61, 0x5f
        /*0052*/ 	.byte	0x74, 0x6d, 0x61, 0x5f, 0x67, 0x6d, 0x6d, 0x61, 0x5f, 0x73, 0x73, 0x5f, 0x77, 0x61, 0x72, 0x70
        /*0062*/ 	.byte	0x73, 0x70, 0x65, 0x63, 0x69, 0x61, 0x6c, 0x69, 0x7a, 0x65, 0x64, 0x2e, 0x68, 0x70, 0x70, 0x00
	.type		__unnamed_1,@object
	.size		__unnamed_1,(.L_0 - __unnamed_1)
__unnamed_1:
        /*0072*/ 	.byte	0x76, 0x6f, 0x69, 0x64, 0x20, 0x63, 0x75, 0x74, 0x6c, 0x61, 0x73, 0x73, 0x3a, 0x3a, 0x67, 0x65
        /* <DEDUP_REMOVED lines=172> */
        /*0b42*/ 	.byte	0x6e, 0x74, 0x69, 0x74, 0x79, 0x5d, 0x00
.L_0:


//--------------------- .nv.shared._ZN7cutlass13device_kernelINS_4gemm6kernel13GemmUniversalIN4cute5tupleIJiiiiEEENS1_10collective13CollectiveMmaINS1_34MainloopSm90TmaGmmaWarpSpecializedILi6ENS5_IJNS4_1CILi2EEENSA_ILi1EEESC_EEENS1_32KernelTmaWarpSpecializedPingpongEEENS5_IJNSA_ILi64EEENSA_ILi80EEENSA_ILi256EEEEEEaNS5_IJlSC_lEEEaSK_NS4_8TiledMMAINS4_8MMA_AtomIJNS4_4SM904GMMA26MMA_64x16x32_S32S8S8_SS_TNEEEENS4_6LayoutINS5_IJSC_SC_SC_EEENS5_IJNSA_ILi0EEEST_ST_EEEEENS5_IJNS4_10UnderscoreESW_SW_EEEEENS4_13SM90_TMA_LOADENS4_14ComposedLayoutINS4_7SwizzleILi3ELi4ELi3EEENS4_18smem_ptr_flag_bitsILi8EEENSR_INS5_IJNSA_ILi8EEENSA_ILi128EEEEEENS5_IJS16_SC_EEEEEEEvNS4_8identityENS4_23SM90_TMA_LOAD_MULTICASTES1A_vS1B_EENS_8epilogue10collective6detail29Sm90TmaWarpSpecializedAdapterINS1F_15DefaultEpilogueIaSK_SK_NS1E_6thread17LinearCombinationIaLi1EiiLNS1J_9ScaleType4KindE0ELNS_15FloatRoundStyleE2EaEENS1_15EpilogueDefaultEEEEEvvEEEEvNT_6ParamsE --------------------------
	.section	.nv.shared._ZN7cutlass13device_kernelINS_4gemm6kernel13GemmUniversalIN4cute5tupleIJiiiiEEENS1_10collective13CollectiveMmaINS1_34MainloopSm90TmaGmmaWarpSpecializedILi6ENS5_IJNS4_1CILi2EEENSA_ILi1EEESC_EEENS1_32KernelTmaWarpSpecializedPingpongEEENS5_IJNSA_ILi64EEENSA_ILi80EEENSA_ILi256EEEEEEaNS5_IJlSC_lEEEaSK_NS4_8TiledMMAINS4_8MMA_AtomIJNS4_4SM904GMMA26MMA_64x16x32_S32S8S8_SS_TNEEEENS4_6LayoutINS5_IJSC_SC_SC_EEENS5_IJNSA_ILi0EEEST_ST_EEEEENS5_IJNS4_10UnderscoreESW_SW_EEEEENS4_13SM90_TMA_LOADENS4_14ComposedLayoutINS4_7SwizzleILi3ELi4ELi3EEENS4_18smem_ptr_flag_bitsILi8EEENSR_INS5_IJNSA_ILi8EEENSA_ILi128EEEEEENS5_IJS16_SC_EEEEEEEvNS4_8identityENS4_23SM90_TMA_LOAD_MULTICASTES1A_vS1B_EENS_8epilogue10collective6detail29Sm90TmaWarpSpecializedAdapterINS1F_15DefaultEpilogueIaSK_SK_NS1E_6thread17LinearCombinationIaLi1EiiLNS1J_9ScaleType4KindE0ELNS_15FloatRoundStyleE2EaEENS1_15EpilogueDefaultEEEEEvvEEEEvNT_6ParamsE,"aw",@nobits
	.sectionflags	@""
	.align	16
	.zero		1024


//--------------------- .nv.shared.reserved.0     --------------------------
	.section	.nv.shared.reserved.0,"aw",@nobits
	.weak		__nv_reservedSMEM_offset_0_alias
	.size		__nv_reservedSMEM_offset_0_alias, 0, 0
	.other		__nv_reservedSMEM_offset_0_alias,@"STO_CUDA_RESERVED_SHARED STV_DEFAULT"
__nv_reservedSMEM_offset_0_alias:
	.zero		0


//--------------------- .nv.global                --------------------------
	.section	.nv.global,"aw",@nobits
.nv.global:
	.type		_ZN39_INTERNAL_e38ca98d_4_k_cu_0e2e5db8_57874cute1_E,@object
	.size		_ZN39_INTERNAL_e38ca98d_4_k_cu_0e2e5db8_57874cute1_E,(_ZN39_INTERNAL_e38ca98d_4_k_cu_0e2e5db8_57874cuda3std3__45__cpo6cbeginE - _ZN39_INTERNAL_e38ca98d_4_k_cu_0e2e5db8_57874cute1_E)
_ZN39_INTERNAL_e38ca98d_4_k_cu_0e2e5db8_57874cute1_E:
	.zero		1
	.type		_ZN39_INTERNAL_e38ca98d_4_k_cu_0e2e5db8_57874cuda3std3__45__cpo6cbeginE,@object
	.size		_ZN39_INTERNAL_e38ca98d_4_k_cu_0e2e5db8_57874cuda3std3__45__cpo6cbeginE,(_ZN39_INTERNAL_e38ca98d_4_k_cu_0e2e5db8_57874cuda3std3__48in_placeE - _ZN39_INTERNAL_e38ca98d_4_k_cu_0e2e5db8_57874cuda3std3__45__cpo6cbeginE)
_ZN39_INTERNAL_e38ca98d_4_k_cu_0e2e5db8_57874cuda3std3__45__cpo6cbeginE:
	.zero		1
	.type		_ZN39_INTERNAL_e38ca98d_4_k_cu_0e2e5db8_57874cuda3std3__48in_placeE,@object
	.size		_ZN39_INTERNAL_e38ca98d_4_k_cu_0e2e5db8_57874cuda3std3__48in_placeE,(_ZN39_INTERNAL_e38ca98d_4_k_cu_0e2e5db8_57874cuda3std6ranges3__45__cpo9iter_moveE - _ZN39_INTERNAL_e38ca98d_4_k_cu_0e2e5db8_57874cuda3std3__48in_placeE)
_ZN39_INTERNAL_e38ca98d_4_k_cu_0e2e5db8_57874cuda3std3__48in_placeE:
	.zero		1
	.type		_ZN39_INTERNAL_e38ca98d_4_k_cu_0e2e5db8_57874cuda3std6ranges3__45__cpo9iter_moveE,@object
	.size		_ZN39_INTERNAL_e38ca98d_4_k_cu_0e2e5db8_57874cuda3std6ranges3__45__cpo9iter_moveE,(_ZN39_INTERNAL_e38ca98d_4_k_cu_0e2e5db8_57874cuda3std3__45__cpo5beginE - _ZN39_INTERNAL_e38ca98d_4_k_cu_0e2e5db8_57874cuda3std6ranges3__45__cpo9iter_moveE)
_ZN39_INTERNAL_e38ca98d_4_k_cu_0e2e5db8_57874cuda3std6ranges3__45__cpo9iter_moveE:
	.zero		1
	.type		_ZN39_INTERNAL_e38ca98d_4_k_cu_0e2e5db8_57874cuda3std3__45__cpo5beginE,@object
	.size		_ZN39_INTERNAL_e38ca98d_4_k_cu_0e2e5db8_57874cuda3std3__45__cpo5beginE,(_ZN39_INTERNAL_e38ca98d_4_k_cu_0e2e5db8_57874cuda3std3__441_GLOBAL__N__e38ca98d_4_k_cu_0e2e5db8_57876ignoreE - _ZN39_INTERNAL_e38ca98d_4_k_cu_0e2e5db8_57874cuda3std3__45__cpo5beginE)
_ZN39_INTERNAL_e38ca98d_4_k_cu_0e2e5db8_57874cuda3std3__45__cpo5beginE:
	.zero		1
	.type		_ZN39_INTERNAL_e38ca98d_4_k_cu_0e2e5db8_57874cuda3std3__441_GLOBAL__N__e38ca98d_4_k_cu_0e2e5db8_57876ignoreE,@object
	.size		_ZN39_INTERNAL_e38ca98d_4_k_cu_0e2e5db8_57874cuda3std3__441_GLOBAL__N__e38ca98d_4_k_cu_0e2e5db8_57876ignoreE,(_ZN39_INTERNAL_e38ca98d_4_k_cu_0e2e5db8_57874cute7productE - _ZN39_INTERNAL_e38ca98d_4_k_cu_0e2e5db8_57874cuda3std3__441_GLOBAL__N__e38ca98d_4_k_cu_0e2e5db8_57876ignoreE)
_ZN39_INTERNAL_e38ca98d_4_k_cu_0e2e5db8_57874cuda3std3__441_GLOBAL__N__e38ca98d_4_k_cu_0e2e5db8_57876ignoreE:
	.zero		1
	.type		_ZN39_INTERNAL_e38ca98d_4_k_cu_0e2e5db8_57874cute7productE,@object
	.size		_ZN39_INTERNAL_e38ca98d_4_k_cu_0e2e5db8_57874cute7productE,(_ZN39_INTERNAL_e38ca98d_4_k_cu_0e2e5db8_57874cuda3std3__45__cpo3endE - _ZN39_INTERNAL_e38ca98d_4_k_cu_0e2e5db8_57874cute7productE)
_ZN39_INTERNAL_e38ca98d_4_k_cu_0e2e5db8_57874cute7productE:
	.zero		1
	.type		_ZN39_INTERNAL_e38ca98d_4_k_cu_0e2e5db8_57874cuda3std3__45__cpo3endE,@object
	.size		_ZN39_INTERNAL_e38ca98d_4_k_cu_0e2e5db8_57874cuda3std3__45__cpo3endE,(_ZN39_INTERNAL_e38ca98d_4_k_cu_0e2e5db8_57874cuda3std3__419piecewise_constructE - _ZN39_INTERNAL_e38ca98d_4_k_cu_0e2e5db8_57874cuda3std3__45__cpo3endE)
_ZN39_INTERNAL_e38ca98d_4_k_cu_0e2e5db8_57874cuda3std3__45__cpo3endE:
	.zero		1
	.type		_ZN39_INTERNAL_e38ca98d_4_k_cu_0e2e5db8_57874cuda3std3__419piecewise_constructE,@object
	.size		_ZN39_INTERNAL_e38ca98d_4_k_cu_0e2e5db8_57874cuda3std3__419piecewise_constructE,(_ZN39_INTERNAL_e38ca98d_4_k_cu_0e2e5db8_57874cuda3std3__45__cpo4cendE - _ZN39_INTERNAL_e38ca98d_4_k_cu_0e2e5db8_57874cuda3std3__419piecewise_constructE)
_ZN39_INTERNAL_e38ca98d_4_k_cu_0e2e5db8_57874cuda3std3__419piecewise_constructE:
	.zero		1
	.type		_ZN39_INTERNAL_e38ca98d_4_k_cu_0e2e5db8_57874cuda3std3__45__cpo4cendE,@object
	.size		_ZN39_INTERNAL_e38ca98d_4_k_cu_0e2e5db8_57874cuda3std3__45__cpo4cendE,(_ZN39_INTERNAL_e38ca98d_4_k_cu_0e2e5db8_57874cuda3std6ranges3__45__cpo4swapE - _ZN39_INTERNAL_e38ca98d_4_k_cu_0e2e5db8_57874cuda3std3__45__cpo4cendE)
_ZN39_INTERNAL_e38ca98d_4_k_cu_0e2e5db8_57874cuda3std3__45__cpo4cendE:
	.zero		1
	.type		_ZN39_INTERNAL_e38ca98d_4_k_cu_0e2e5db8_57874cuda3std6ranges3__45__cpo4swapE,@object
	.size		_ZN39_INTERNAL_e38ca98d_4_k_cu_0e2e5db8_57874cuda3std6ranges3__45__cpo4swapE,(.L_8 - _ZN39_INTERNAL_e38ca98d_4_k_cu_0e2e5db8_57874cuda3std6ranges3__45__cpo4swapE)
_ZN39_INTERNAL_e38ca98d_4_k_cu_0e2e5db8_57874cuda3std6ranges3__45__cpo4swapE:
	.zero		1
.L_8:


//--------------------- .nv.constant0._ZN7cutlass13device_kernelINS_4gemm6kernel13GemmUniversalIN4cute5tupleIJiiiiEEENS1_10collective13CollectiveMmaINS1_34MainloopSm90TmaGmmaWarpSpecializedILi6ENS5_IJNS4_1CILi2EEENSA_ILi1EEESC_EEENS1_32KernelTmaWarpSpecializedPingpongEEENS5_IJNSA_ILi64EEENSA_ILi80EEENSA_ILi256EEEEEEaNS5_IJlSC_lEEEaSK_NS4_8TiledMMAINS4_8MMA_AtomIJNS4_4SM904GMMA26MMA_64x16x32_S32S8S8_SS_TNEEEENS4_6LayoutINS5_IJSC_SC_SC_EEENS5_IJNSA_ILi0EEEST_ST_EEEEENS5_IJNS4_10UnderscoreESW_SW_EEEEENS4_13SM90_TMA_LOADENS4_14ComposedLayoutINS4_7SwizzleILi3ELi4ELi3EEENS4_18smem_ptr_flag_bitsILi8EEENSR_INS5_IJNSA_ILi8EEENSA_ILi128EEEEEENS5_IJS16_SC_EEEEEEEvNS4_8identityENS4_23SM90_TMA_LOAD_MULTICASTES1A_vS1B_EENS_8epilogue10collective6detail29Sm90TmaWarpSpecializedAdapterINS1F_15DefaultEpilogueIaSK_SK_NS1E_6thread17LinearCombinationIaLi1EiiLNS1J_9ScaleType4KindE0ELNS_15FloatRoundStyleE2EaEENS1_15EpilogueDefaultEEEEEvvEEEEvNT_6ParamsE --------------------------
	.section	.nv.constant0._ZN7cutlass13device_kernelINS_4gemm6kernel13GemmUniversalIN4cute5tupleIJiiiiEEENS1_10collective13CollectiveMmaINS1_34MainloopSm90TmaGmmaWarpSpecializedILi6ENS5_IJNS4_1CILi2EEENSA_ILi1EEESC_EEENS1_32KernelTmaWarpSpecializedPingpongEEENS5_IJNSA_ILi64EEENSA_ILi80EEENSA_ILi256EEEEEEaNS5_IJlSC_lEEEaSK_NS4_8TiledMMAINS4_8MMA_AtomIJNS4_4SM904GMMA26MMA_64x16x32_S32S8S8_SS_TNEEEENS4_6LayoutINS5_IJSC_SC_SC_EEENS5_IJNSA_ILi0EEEST_ST_EEEEENS5_IJNS4_10UnderscoreESW_SW_EEEEENS4_13SM90_TMA_LOADENS4_14ComposedLayoutINS4_7SwizzleILi3ELi4ELi3EEENS4_18smem_ptr_flag_bitsILi8EEENSR_INS5_IJNSA_ILi8EEENSA_ILi128EEEEEENS5_IJS16_SC_EEEEEEEvNS4_8identityENS4_23SM90_TMA_LOAD_MULTICASTES1A_vS1B_EENS_8epilogue10collective6detail29Sm90TmaWarpSpecializedAdapterINS1F_15DefaultEpilogueIaSK_SK_NS1E_6thread17LinearCombinationIaLi1EiiLNS1J_9ScaleType4KindE0ELNS_15FloatRoundStyleE2EaEENS1_15EpilogueDefaultEEEEEvvEEEEvNT_6ParamsE,"a",@progbits
	.sectionflags	@""
	.align	4
.nv.constant0._ZN7cutlass13device_kernelINS_4gemm6kernel13GemmUniversalIN4cute5tupleIJiiiiEEENS1_10collective13CollectiveMmaINS1_34MainloopSm90TmaGmmaWarpSpecializedILi6ENS5_IJNS4_1CILi2EEENSA_ILi1EEESC_EEENS1_32KernelTmaWarpSpecializedPingpongEEENS5_IJNSA_ILi64EEENSA_ILi80EEENSA_ILi256EEEEEEaNS5_IJlSC_lEEEaSK_NS4_8TiledMMAINS4_8MMA_AtomIJNS4_4SM904GMMA26MMA_64x16x32_S32S8S8_SS_TNEEEENS4_6LayoutINS5_IJSC_SC_SC_EEENS5_IJNSA_ILi0EEEST_ST_EEEEENS5_IJNS4_10UnderscoreESW_SW_EEEEENS4_13SM90_TMA_LOADENS4_14ComposedLayoutINS4_7SwizzleILi3ELi4ELi3EEENS4_18smem_ptr_flag_bitsILi8EEENSR_INS5_IJNSA_ILi8EEENSA_ILi128EEEEEENS5_IJS16_SC_EEEEEEEvNS4_8identityENS4_23SM90_TMA_LOAD_MULTICASTES1A_vS1B_EENS_8epilogue10collective6detail29Sm90TmaWarpSpecializedAdapterINS1F_15DefaultEpilogueIaSK_SK_NS1E_6thread17LinearCombinationIaLi1EiiLNS1J_9ScaleType4KindE0ELNS_15FloatRoundStyleE2EaEENS1_15EpilogueDefaultEEEEEvvEEEEvNT_6ParamsE:
	.zero		1664


//--------------------- SYMBOLS --------------------------

	.type		.nv.reservedSmem.offset0,@object
	.size		.nv.reservedSmem.offset0,0x4
	.type		__assertfail,@function
